// auto-generated by cutlass_sweep.gemm — config: {"arch": "sm_90", "cluster_m": 2, "cluster_n": 1, "dtype": "bf16", "dtype_b": "bf16", "layout": "nt", "stages": 0, "tile_k": 128, "tile_m": 64, "tile_n": 384}
#include "cutlass/cutlass.h"
#include "cutlass/gemm/collective/collective_builder.hpp"
#include "cutlass/gemm/device/gemm_universal_adapter.h"
#include "cutlass/gemm/kernel/gemm_universal.hpp"
#include "cutlass/epilogue/collective/collective_builder.hpp"

using ElemA = cutlass::bfloat16_t;
using ElemB = cutlass::bfloat16_t;
using ElemCD = cutlass::bfloat16_t;
using Acc  = float;
using TileShape    = cute::Shape<cute::_64, cute::_384, cute::_128>;
using ClusterShape = cute::Shape<cute::_2, cute::_1, cute::_1>;

using CollectiveEpilogue = typename cutlass::epilogue::collective::CollectiveBuilder<
    cutlass::arch::Sm90, cutlass::arch::OpClassTensorOp,
    TileShape, ClusterShape,
    cutlass::epilogue::collective::EpilogueTileAuto,
    Acc, Acc,
    ElemCD, cutlass::layout::RowMajor, 128 / cutlass::sizeof_bits<ElemCD>::value,
    ElemCD, cutlass::layout::RowMajor, 128 / cutlass::sizeof_bits<ElemCD>::value,
    cutlass::epilogue::collective::EpilogueScheduleAuto
  >::CollectiveOp;

using CollectiveMainloop = typename cutlass::gemm::collective::CollectiveBuilder<
    cutlass::arch::Sm90, cutlass::arch::OpClassTensorOp,
    ElemA, cutlass::layout::RowMajor, 128 / cutlass::sizeof_bits<ElemA>::value,
    ElemB, cutlass::layout::ColumnMajor, 128 / cutlass::sizeof_bits<ElemB>::value,
    Acc,
    TileShape, ClusterShape,
    cutlass::gemm::collective::StageCountAutoCarveout<static_cast<int>(sizeof(typename CollectiveEpilogue::SharedStorage))>,
    cutlass::gemm::collective::KernelScheduleAuto
  >::CollectiveOp;

using GemmKernel = cutlass::gemm::kernel::GemmUniversal<
    cute::Shape<int,int,int,int>,
    CollectiveMainloop,
    CollectiveEpilogue
>;
using Gemm = cutlass::gemm::device::GemmUniversalAdapter<GemmKernel>;

// Force the device kernel symbol into the cubin without needing a host main.
auto* _anchor = &cutlass::device_kernel<GemmKernel>;


// ===== COMPILED SASS (sm_90a) =====

	.target	sm_90a

	.elftype	@"ET_EXEC"


//--------------------- .note.nv.tkinfo           --------------------------
	.section	.note.nv.tkinfo,"",@"SHT_NOTE"
	.sectionflags	@"SHF_NOTE_NV_TKINFO"
	.tkinfo
        /*0018*/ 	.word	0x00000002
        /*0030*/ 	.string	""
        /*0030*/ 	.string	"ptxas"
        /*0030*/ 	.string	"Cuda compilation tools, release 13.0, V13.0.88"
        /*0030*/ 	.string	"Build cuda_13.0.r13.0/compiler.36424714_0"
        /*0030*/ 	.string	"-arch sm_90a -m 64 "



//--------------------- .note.nv.cuinfo           --------------------------
	.section	.note.nv.cuinfo,"",@"SHT_NOTE"
	.sectionflags	@"SHF_NOTE_NV_CUINFO"
        /*0018*/ 	.short	0x0002
        /*001a*/ 	.short	0x005a
        /*001c*/ 	.short	0x0082
	.zero		2


//--------------------- .nv.info                  --------------------------
	.section	.nv.info,"",@"SHT_CUDA_INFO"
	.align	4


	//----- nvinfo : EIATTR_REGCOUNT
	.align		4
        /*0000*/ 	.byte	0x04, 0x2f
        /*0002*/ 	.short	(.L_15 - .L_14)
	.align		4
.L_14:
        /*0004*/ 	.word	index@(_ZN7cutlass13device_kernelINS_4gemm6kernel13GemmUniversalIN4cute5tupleIJiiiiEEENS1_10collective13CollectiveMmaINS1_34MainloopSm90TmaGmmaWarpSpecializedILi2ENS5_IJNS4_1CILi2EEENSA_ILi1EEESC_EEENS1_32KernelTmaWarpSpecializedPingpongEEENS5_IJNSA_ILi64EEENSA_ILi384EEENSA_ILi128EEEEEENS_10bfloat16_tENS5_IJlSC_lEEESK_SL_NS4_8TiledMMAINS4_8MMA_AtomIJNS4_4SM904GMMA28MMA_64x192x16_F32BF16BF16_SSILNSP_5MajorE0ELSR_0ELNSP_7ScaleInE1ELSS_1EEEEEENS4_6LayoutINS5_IJSC_SC_SC_EEENS5_IJNSA_ILi0EEESX_SX_EEEEENS5_IJNS4_10UnderscoreES10_S10_EEEEENS4_13SM90_TMA_LOADENS4_14ComposedLayoutINS4_7SwizzleILi3ELi4ELi3EEENS4_18smem_ptr_flag_bitsILi16EEENSV_INS5_IJNSA_ILi8EEESG_EEENS5_IJSG_SC_EEEEEEEvNS4_8identityENS4_23SM90_TMA_LOAD_MULTICASTES1D_vS1E_EENS_8epilogue10collective6detail29Sm90TmaWarpSpecializedAdapterINS1I_15DefaultEpilogueISK_SL_SL_NS1H_6thread17LinearCombinationISK_Li1EffLNS1M_9ScaleType4KindE0ELNS_15FloatRoundStyleE2ESK_EENS1_15EpilogueDefaultEEEEEvvEEEEvNT_6ParamsE)
        /*0008*/ 	.word	0x000000a8


	//----- nvinfo : EIATTR_FRAME_SIZE
	.align		4
.L_15:
        /*000c*/ 	.byte	0x04, 0x11
        /*000e*/ 	.short	(.L_17 - .L_16)
	.align		4
.L_16:
        /*0010*/ 	.word	index@(_ZN7cutlass13device_kernelINS_4gemm6kernel13GemmUniversalIN4cute5tupleIJiiiiEEENS1_10collective13CollectiveMmaINS1_34MainloopSm90TmaGmmaWarpSpecializedILi2ENS5_IJNS4_1CILi2EEENSA_ILi1EEESC_EEENS1_32KernelTmaWarpSpecializedPingpongEEENS5_IJNSA_ILi64EEENSA_ILi384EEENSA_ILi128EEEEEENS_10bfloat16_tENS5_IJlSC_lEEESK_SL_NS4_8TiledMMAINS4_8MMA_AtomIJNS4_4SM904GMMA28MMA_64x192x16_F32BF16BF16_SSILNSP_5MajorE0ELSR_0ELNSP_7ScaleInE1ELSS_1EEEEEENS4_6LayoutINS5_IJSC_SC_SC_EEENS5_IJNSA_ILi0EEESX_SX_EEEEENS5_IJNS4_10UnderscoreES10_S10_EEEEENS4_13SM90_TMA_LOADENS4_14ComposedLayoutINS4_7SwizzleILi3ELi4ELi3EEENS4_18smem_ptr_flag_bitsILi16EEENSV_INS5_IJNSA_ILi8EEESG_EEENS5_IJSG_SC_EEEEEEEvNS4_8identityENS4_23SM90_TMA_LOAD_MULTICASTES1D_vS1E_EENS_8epilogue10collective6detail29Sm90TmaWarpSpecializedAdapterINS1I_15DefaultEpilogueISK_SL_SL_NS1H_6thread17LinearCombinationISK_Li1EffLNS1M_9ScaleType4KindE0ELNS_15FloatRoundStyleE2ESK_EENS1_15EpilogueDefaultEEEEEvvEEEEvNT_6ParamsE)
        /*0014*/ 	.word	0x00000008


	//----- nvinfo : EIATTR_MIN_STACK_SIZE
	.align		4
.L_17:
        /*0018*/ 	.byte	0x04, 0x12
        /*001a*/ 	.short	(.L_19 - .L_18)
	.align		4
.L_18:
        /*001c*/ 	.word	index@(_ZN7cutlass13device_kernelINS_4gemm6kernel13GemmUniversalIN4cute5tupleIJiiiiEEENS1_10collective13CollectiveMmaINS1_34MainloopSm90TmaGmmaWarpSpecializedILi2ENS5_IJNS4_1CILi2EEENSA_ILi1EEESC_EEENS1_32KernelTmaWarpSpecializedPingpongEEENS5_IJNSA_ILi64EEENSA_ILi384EEENSA_ILi128EEEEEENS_10bfloat16_tENS5_IJlSC_lEEESK_SL_NS4_8TiledMMAINS4_8MMA_AtomIJNS4_4SM904GMMA28MMA_64x192x16_F32BF16BF16_SSILNSP_5MajorE0ELSR_0ELNSP_7ScaleInE1ELSS_1EEEEEENS4_6LayoutINS5_IJSC_SC_SC_EEENS5_IJNSA_ILi0EEESX_SX_EEEEENS5_IJNS4_10UnderscoreES10_S10_EEEEENS4_13SM90_TMA_LOADENS4_14ComposedLayoutINS4_7SwizzleILi3ELi4ELi3EEENS4_18smem_ptr_flag_bitsILi16EEENSV_INS5_IJNSA_ILi8EEESG_EEENS5_IJSG_SC_EEEEEEEvNS4_8identityENS4_23SM90_TMA_LOAD_MULTICASTES1D_vS1E_EENS_8epilogue10collective6detail29Sm90TmaWarpSpecializedAdapterINS1I_15DefaultEpilogueISK_SL_SL_NS1H_6thread17LinearCombinationISK_Li1EffLNS1M_9ScaleType4KindE0ELNS_15FloatRoundStyleE2ESK_EENS1_15EpilogueDefaultEEEEEvvEEEEvNT_6ParamsE)
        /*0020*/ 	.word	0x00000008
.L_19:


//--------------------- .nv.compat                --------------------------
	.section	.nv.compat,"",@"SHT_CUDA_COMPAT_INFO"
	.align	4
        /*0000*/ 	.byte	0x02, 0x09, 0x01, 0x00, 0x02, 0x02, 0x04, 0x00, 0x02, 0x05, 0x05, 0x00, 0x03, 0x07, 0x01, 0x01
        /*0010*/ 	.byte	0x02, 0x03, 0x01, 0x00, 0x02, 0x06, 0x01, 0x00, 0x04, 0x0b, 0x08, 0x00, 0x00, 0x00, 0x00, 0x00
        /*0020*/ 	.byte	0x00, 0x00, 0x00, 0x00


//--------------------- .nv.info._ZN7cutlass13device_kernelINS_4gemm6kernel13GemmUniversalIN4cute5tupleIJiiiiEEENS1_10collective13CollectiveMmaINS1_34MainloopSm90TmaGmmaWarpSpecializedILi2ENS5_IJNS4_1CILi2EEENSA_ILi1EEESC_EEENS1_32KernelTmaWarpSpecializedPingpongEEENS5_IJNSA_ILi64EEENSA_ILi384EEENSA_ILi128EEEEEENS_10bfloat16_tENS5_IJlSC_lEEESK_SL_NS4_8TiledMMAINS4_8MMA_AtomIJNS4_4SM904GMMA28MMA_64x192x16_F32BF16BF16_SSILNSP_5MajorE0ELSR_0ELNSP_7ScaleInE1ELSS_1EEEEEENS4_6LayoutINS5_IJSC_SC_SC_EEENS5_IJNSA_ILi0EEESX_SX_EEEEENS5_IJNS4_10UnderscoreES10_S10_EEEEENS4_13SM90_TMA_LOADENS4_14ComposedLayoutINS4_7SwizzleILi3ELi4ELi3EEENS4_18smem_ptr_flag_bitsILi16EEENSV_INS5_IJNSA_ILi8EEESG_EEENS5_IJSG_SC_EEEEEEEvNS4_8identityENS4_23SM90_TMA_LOAD_MULTICASTES1D_vS1E_EENS_8epilogue10collective6detail29Sm90TmaWarpSpecializedAdapterINS1I_15DefaultEpilogueISK_SL_SL_NS1H_6thread17LinearCombinationISK_Li1EffLNS1M_9ScaleType4KindE0ELNS_15FloatRoundStyleE2ESK_EENS1_15EpilogueDefaultEEEEEvvEEEEvNT_6ParamsE --------------------------
	.section	.nv.info._ZN7cutlass13device_kernelINS_4gemm6kernel13GemmUniversalIN4cute5tupleIJiiiiEEENS1_10collective13CollectiveMmaINS1_34MainloopSm90TmaGmmaWarpSpecializedILi2ENS5_IJNS4_1CILi2EEENSA_ILi1EEESC_EEENS1_32KernelTmaWarpSpecializedPingpongEEENS5_IJNSA_ILi64EEENSA_ILi384EEENSA_ILi128EEEEEENS_10bfloat16_tENS5_IJlSC_lEEESK_SL_NS4_8TiledMMAINS4_8MMA_AtomIJNS4_4SM904GMMA28MMA_64x192x16_F32BF16BF16_SSILNSP_5MajorE0ELSR_0ELNSP_7ScaleInE1ELSS_1EEEEEENS4_6LayoutINS5_IJSC_SC_SC_EEENS5_IJNSA_ILi0EEESX_SX_EEEEENS5_IJNS4_10UnderscoreES10_S10_EEEEENS4_13SM90_TMA_LOADENS4_14ComposedLayoutINS4_7SwizzleILi3ELi4ELi3EEENS4_18smem_ptr_flag_bitsILi16EEENSV_INS5_IJNSA_ILi8EEESG_EEENS5_IJSG_SC_EEEEEEEvNS4_8identityENS4_23SM90_TMA_LOAD_MULTICASTES1D_vS1E_EENS_8epilogue10collective6detail29Sm90TmaWarpSpecializedAdapterINS1I_15DefaultEpilogueISK_SL_SL_NS1H_6thread17LinearCombinationISK_Li1EffLNS1M_9ScaleType4KindE0ELNS_15FloatRoundStyleE2ESK_EENS1_15EpilogueDefaultEEEEEvvEEEEvNT_6ParamsE,"",@"SHT_CUDA_INFO"
	.sectionflags	@""
	.align	4


	//----- nvinfo : EIATTR_CUDA_API_VERSION
	.align		4
        /*0000*/ 	.byte	0x04, 0x37
        /*0002*/ 	.short	(.L_21 - .L_20)
.L_20:
        /*0004*/ 	.word	0x00000082


	//----- nvinfo : EIATTR_KPARAM_INFO
	.align		4
.L_21:
        /*0008*/ 	.byte	0x04, 0x17
        /*000a*/ 	.short	(.L_23 - .L_22)
.L_22:
        /*000c*/ 	.word	0x00000000
        /*0010*/ 	.short	0x0000
        /*0012*/ 	.short	0x0070
        /*0014*/ 	.byte	0x00, 0xf0, 0x01, 0x10


	//----- nvinfo : EIATTR_SPARSE_MMA_MASK
	.align		4
.L_23:
        /*0018*/ 	.byte	0x03, 0x50
        /*001a*/ 	.short	0x0000


	//----- nvinfo : EIATTR_MAXREG_COUNT
	.align		4
        /*001c*/ 	.byte	0x03, 0x1b
        /*001e*/ 	.short	0x00a8


	//----- nvinfo : EIATTR_NUM_BARRIERS
	.align		4
        /*0020*/ 	.byte	0x02, 0x4c
        /*0022*/ 	.byte	0x01
	.zero		1


	//----- nvinfo : EIATTR_EXTERNS
	.align		4
        /*0024*/ 	.byte	0x04, 0x0f
        /*0026*/ 	.short	(.L_25 - .L_24)


	//   ....[0]....
	.align		4
.L_24:
        /*0028*/ 	.word	index@(__assertfail)


	//----- nvinfo : EIATTR_ANNOTATIONS
	.align		4
.L_25:
        /*002c*/ 	.byte	0x04, 0x55
        /*002e*/ 	.short	(.L_27 - .L_26)


	//   ....[0]....
.L_26:
        /*0030*/ 	.word	0x00000001
        /*0034*/ 	.byte	0x10, 0x0e, 0x00, 0x00, 0x01, 0x00, 0x00, 0x00, 0x40, 0x0e, 0x00, 0x00, 0x01, 0x00, 0x00, 0x00
        /*0044*/ 	.byte	0xc0, 0x13, 0x00, 0x00, 0x01, 0x00, 0x00, 0x00, 0xd0, 0x13, 0x00, 0x00, 0x01, 0x00, 0x00, 0x00
        /*0054*/ 	.byte	0xf0, 0x2b, 0x00, 0x00, 0x01, 0x00, 0x00, 0x00, 0x20, 0x2c, 0x00, 0x00, 0x01, 0x00, 0x00, 0x00
        /*0064*/ 	.byte	0xa0, 0x02, 0x01, 0x00, 0x01, 0x00, 0x00, 0x00, 0xd0, 0x02, 0x01, 0x00, 0x01, 0x00, 0x00, 0x00
        /*0074*/ 	.byte	0x20, 0x09, 0x01, 0x00, 0x01, 0x00, 0x00, 0x00, 0x30, 0x09, 0x01, 0x00, 0x01, 0x00, 0x00, 0x00
        /*0084*/ 	.byte	0xa0, 0x0b, 0x01, 0x00, 0x01, 0x00, 0x00, 0x00, 0xb0, 0x0b, 0x01, 0x00, 0x01, 0x00, 0x00, 0x00
        /*0094*/ 	.byte	0x90, 0x11, 0x01, 0x00, 0x01, 0x00, 0x00, 0x00, 0xf0, 0x11, 0x01, 0x00, 0x01, 0x00, 0x00, 0x00
        /*00a4*/ 	.byte	0x90, 0x17, 0x01, 0x00, 0x01, 0x00, 0x00, 0x00, 0xa0, 0x17, 0x01, 0x00


	//----- nvinfo : EIATTR_MERCURY_ISA_VERSION
	.align		4
.L_27:
        /*00b0*/ 	.byte	0x03, 0x5f
        /*00b2*/ 	.short	0x0101


	//----- nvinfo : EIATTR_INT_WARP_WIDE_INSTR_OFFSETS
	.align		4
        /*00b4*/ 	.byte	0x04, 0x31
        /*00b6*/ 	.short	(.L_29 - .L_28)


	//   ....[0]....
.L_28:
        /*00b8*/ 	.word	0x000005a0


	//   ....[1]....
        /*00bc*/ 	.word	0x000005e0


	//   ....[2]....
        /*00c0*/ 	.word	0x00000670


	//   ....[3]....
        /*00c4*/ 	.word	0x00000680


	//   ....[4]....
        /*00c8*/ 	.word	0x000006a0


	//   ....[5]....
        /*00cc*/ 	.word	0x000006c0


	//   ....[6]....
        /*00d0*/ 	.word	0x000007b0


	//   ....[7]....
        /*00d4*/ 	.word	0x000007d0


	//   ....[8]....
        /*00d8*/ 	.word	0x00002a20


	//----- nvinfo : EIATTR_COOP_GROUP_MASK_REGIDS
	.align		4
.L_29:
        /*00dc*/ 	.byte	0x04, 0x29
        /*00de*/ 	.short	(.L_31 - .L_30)


	//   ....[0]....
.L_30:
        /*00e0*/ 	.word	0xffffffff


	//   ....[1]....
        /*00e4*/ 	.word	0xffffffff


	//   ....[2]....
        /*00e8*/ 	.word	0xffffffff


	//   ....[3]....
        /*00ec*/ 	.word	0xffffffff


	//   ....[4]....
        /*00f0*/ 	.word	0xffffffff


	//   ....[5]....
        /*00f4*/ 	.word	0xffffffff


	//   ....[6]....
        /*00f8*/ 	.word	0xffffffff


	//----- nvinfo : EIATTR_COOP_GROUP_INSTR_OFFSETS
	.align		4
.L_31:
        /*00fc*/ 	.byte	0x04, 0x28
        /*00fe*/ 	.short	(.L_33 - .L_32)


	//   ....[0]....
.L_32:
        /*0100*/ 	.word	0x00000070


	//   ....[1]....
        /*0104*/ 	.word	0x00000090


	//   ....[2]....
        /*0108*/ 	.word	0x00000190


	//   ....[3]....
        /*010c*/ 	.word	0x00000380


	//   ....[4]....
        /*0110*/ 	.word	0x000003d0


	//   ....[5]....
        /*0114*/ 	.word	0x00000430


	//   ....[6]....
        /*0118*/ 	.word	0x00000960


	//----- nvinfo : EIATTR_REG_RECONFIG
	.align		4
.L_33:
        /*011c*/ 	.byte	0x01, 0x54
	.zero		2


	//----- nvinfo : EIATTR_SYSCALL_OFFSETS
	.align		4
        /*0120*/ 	.byte	0x04, 0x46
        /*0122*/ 	.short	(.L_35 - .L_34)


	//   ....[0]....
.L_34:
        /*0124*/ 	.word	0x000018d0


	//----- nvinfo : EIATTR_MBARRIER_INSTR_OFFSETS
	.align		4
.L_35:
        /*0128*/ 	.byte	0x04, 0x39
        /*012a*/ 	.short	(.L_37 - .L_36)


	//   ....[0]....
.L_36:
        /*012c*/ 	.word	0x00000310
        /*0130*/ 	.word	0x000000ff
        /*0134*/ 	.word	0x00000000
        /*0138*/ 	.short	0x0100
        /*013a*/ 	.byte	0x07
	.zero		1


	//   ....[1]....
        /*013c*/ 	.word	0x00000320
        /*0140*/ 	.word	0x000000ff
        /*0144*/ 	.word	0x00000010
        /*0148*/ 	.short	0x0100
        /*014a*/ 	.byte	0x07
	.zero		1


	//   ....[2]....
        /*014c*/ 	.word	0x00000330
        /*0150*/ 	.word	0x000000ff
        /*0154*/ 	.word	0x00000008
        /*0158*/ 	.short	0x0100
        /*015a*/ 	.byte	0x07
	.zero		1


	//   ....[3]....
        /*015c*/ 	.word	0x00000340
        /*0160*/ 	.word	0x000000ff
        /*0164*/ 	.word	0x00000018
        /*0168*/ 	.short	0x0100
        /*016a*/ 	.byte	0x07
	.zero		1


	//   ....[4]....
        /*016c*/ 	.word	0x00000810
        /*0170*/ 	.word	0x000000ff
        /*0174*/ 	.word	0x00000050
        /*0178*/ 	.short	0x0100
        /*017a*/ 	.byte	0x08
	.zero		1


	//   ....[5]....
        /*017c*/ 	.word	0x00000860
        /*0180*/ 	.word	0x000000ff
        /*0184*/ 	.word	0x00000058
        /*0188*/ 	.short	0x0100
        /*018a*/ 	.byte	0x08
	.zero		1


	//   ....[6]....
        /*018c*/ 	.word	0x000008b0
        /*0190*/ 	.word	0x000000ff
        /*0194*/ 	.word	0x00000030
        /*0198*/ 	.short	0x0100
        /*019a*/ 	.byte	0x0e
	.zero		1


	//   ....[7]....
        /*019c*/ 	.word	0x000008f0
        /*01a0*/ 	.word	0x000000ff
        /*01a4*/ 	.word	0x00000038
        /*01a8*/ 	.short	0x0100
        /*01aa*/ 	.byte	0x0e
	.zero		1


	//   ....[8]....
        /*01ac*/ 	.word	0x00000900
        /*01b0*/ 	.word	0x000000ff
        /*01b4*/ 	.word	0x00000040
        /*01b8*/ 	.short	0x0100
        /*01ba*/ 	.byte	0x0e
	.zero		1


	//   ....[9]....
        /*01bc*/ 	.word	0x00000910
        /*01c0*/ 	.word	0x000000ff
        /*01c4*/ 	.word	0x00000048
        /*01c8*/ 	.short	0x0100
        /*01ca*/ 	.byte	0x0e
	.zero		1


	//   ....[10]....
        /*01cc*/ 	.word	0x000017b0
        /*01d0*/ 	.word	0x000000d8
        /*01d4*/ 	.word	0x00000000
        /*01d8*/ 	.short	0x010a
        /*01da*/ 	.byte	0x31
	.zero		1


	//   ....[11]....
        /*01dc*/ 	.word	0x00001970
        /*01e0*/ 	.word	0x00000003
        /*01e4*/ 	.word	0x00000000
        /*01e8*/ 	.short	0x010a
        /*01ea*/ 	.byte	0x3f
	.zero		1


	//   ....[12]....
        /*01ec*/ 	.word	0x000019d0
        /*01f0*/ 	.word	0x00000003
        /*01f4*/ 	.word	0x00000000
        /*01f8*/ 	.short	0x010a
        /*01fa*/ 	.byte	0x3f
	.zero		1


	//   ....[13]....
        /*01fc*/ 	.word	0x00002170
        /*0200*/ 	.word	0x000000ff
        /*0204*/ 	.word	0x00000000
        /*0208*/ 	.short	0x010a
        /*020a*/ 	.byte	0x04
	.zero		1


	//   ....[14]....
        /*020c*/ 	.word	0x000021b0
        /*0210*/ 	.word	0x000000ff
        /*0214*/ 	.word	0x00000000
        /*0218*/ 	.short	0x010a
        /*021a*/ 	.byte	0x04
	.zero		1


	//   ....[15]....
        /*021c*/ 	.word	0x00002870
        /*0220*/ 	.word	0x00000000
        /*0224*/ 	.word	0x00000000
        /*0228*/ 	.short	0x0101
        /*022a*/ 	.byte	0x3f
	.zero		1


	//   ....[16]....
        /*022c*/ 	.word	0x000029b0
        /*0230*/ 	.word	0x00000000
        /*0234*/ 	.word	0x00000000
        /*0238*/ 	.short	0x0101
        /*023a*/ 	.byte	0x2a
	.zero		1


	//   ....[17]....
        /*023c*/ 	.word	0x00002aa0
        /*0240*/ 	.word	0x00000000
        /*0244*/ 	.word	0x00000000
        /*0248*/ 	.short	0x0101
        /*024a*/ 	.byte	0x3f
	.zero		1


	//   ....[18]....
        /*024c*/ 	.word	0x00002b50
        /*0250*/ 	.word	0x000000d8
        /*0254*/ 	.word	0x00000010
        /*0258*/ 	.short	0x010a
        /*025a*/ 	.byte	0x31
	.zero		1


	//   ....[19]....
        /*025c*/ 	.word	0x00010240
        /*0260*/ 	.word	0x00000000
        /*0264*/ 	.word	0x00000000
        /*0268*/ 	.short	0x0101
        /*026a*/ 	.byte	0x2a
	.zero		1


	//   ....[20]....
        /*026c*/ 	.word	0x00010c90
        /*0270*/ 	.word	0x0000000b
        /*0274*/ 	.word	0x00000010
        /*0278*/ 	.short	0x010a
        /*027a*/ 	.byte	0x3f
	.zero		1


	//   ....[21]....
        /*027c*/ 	.word	0x00011110
        /*0280*/ 	.word	0x00000003
        /*0284*/ 	.word	0x00000058
        /*0288*/ 	.short	0x0101
        /*028a*/ 	.byte	0x3f
	.zero		1


	//   ....[22]....
        /*028c*/ 	.word	0x00011900
        /*0290*/ 	.word	0x00000007
        /*0294*/ 	.word	0x00000000
        /*0298*/ 	.short	0x010a
        /*029a*/ 	.byte	0x3f
	.zero		1


	//   ....[23]....
        /*029c*/ 	.word	0x00011980
        /*02a0*/ 	.word	0x00000003
        /*02a4*/ 	.word	0x00000000
        /*02a8*/ 	.short	0x010a
        /*02aa*/ 	.byte	0x3f
	.zero		1


	//   ....[24]....
        /*02ac*/ 	.word	0x000119f0
        /*02b0*/ 	.word	0x00000000
        /*02b4*/ 	.word	0x00000000
        /*02b8*/ 	.short	0x010a
        /*02ba*/ 	.byte	0x3f
	.zero		1


	//   ....[25]....
        /*02bc*/ 	.word	0x00011a40
        /*02c0*/ 	.word	0x00000003
        /*02c4*/ 	.word	0x00000000
        /*02c8*/ 	.short	0x010a
        /*02ca*/ 	.byte	0x3f
	.zero		1


	//   ....[26]....
        /*02cc*/ 	.word	0x00011aa0
        /*02d0*/ 	.word	0x00000003
        /*02d4*/ 	.word	0x00000000
        /*02d8*/ 	.short	0x010a
        /*02da*/ 	.byte	0x3f
	.zero		1


	//   ....[27]....
        /*02dc*/ 	.word	0x00011b00
        /*02e0*/ 	.word	0x00000000
        /*02e4*/ 	.word	0x00000010
        /*02e8*/ 	.short	0x010a
        /*02ea*/ 	.byte	0x3f
	.zero		1


	//   ....[28]....
        /*02ec*/ 	.word	0x00011bd0
        /*02f0*/ 	.word	0x0000000b
        /*02f4*/ 	.word	0x00000010
        /*02f8*/ 	.short	0x010a
        /*02fa*/ 	.byte	0x3f
	.zero		1


	//   ....[29]....
        /*02fc*/ 	.word	0x00011ca0
        /*0300*/ 	.word	0x00000007
        /*0304*/ 	.word	0x00000000
        /*0308*/ 	.short	0x010a
        /*030a*/ 	.byte	0x3f
	.zero		1


	//----- nvinfo : EIATTR_NUM_MBARRIERS
	.align		4
.L_37:
        /*030c*/ 	.byte	0x03, 0x38
        /*030e*/ 	.short	0x000a


	//----- nvinfo : EIATTR_EXIT_INSTR_OFFSETS
	.align		4
        /*0310*/ 	.byte	0x04, 0x1c
        /*0312*/ 	.short	(.L_39 - .L_38)


	//   ....[0]....
.L_38:
        /*0314*/ 	.word	0x000014b0


	//   ....[1]....
        /*0318*/ 	.word	0x00001510


	//   ....[2]....
        /*031c*/ 	.word	0x00010970


	//   ....[3]....
        /*0320*/ 	.word	0x000109a0


	//   ....[4]....
        /*0324*/ 	.word	0x000119d0


	//----- nvinfo : EIATTR_MAX_THREADS
	.align		4
.L_39:
        /*0328*/ 	.byte	0x04, 0x05
        /*032a*/ 	.short	(.L_41 - .L_40)
.L_40:
        /*032c*/ 	.word	0x00000180
        /*0330*/ 	.word	0x00000001
        /*0334*/ 	.word	0x00000001


	//----- nvinfo : EIATTR_CRS_STACK_SIZE
	.align		4
.L_41:
        /*0338*/ 	.byte	0x04, 0x1e
        /*033a*/ 	.short	(.L_43 - .L_42)
.L_42:
        /*033c*/ 	.word	0x00000000


	//----- nvinfo : EIATTR_CBANK_PARAM_SIZE
	.align		4
.L_43:
        /*0340*/ 	.byte	0x03, 0x19
        /*0342*/ 	.short	0x0470


	//----- nvinfo : EIATTR_PARAM_CBANK
	.align		4
        /*0344*/ 	.byte	0x04, 0x0a
        /*0346*/ 	.short	(.L_45 - .L_44)
	.align		4
.L_44:
        /*0348*/ 	.word	index@(.nv.constant0._ZN7cutlass13device_kernelINS_4gemm6kernel13GemmUniversalIN4cute5tupleIJiiiiEEENS1_10collective13CollectiveMmaINS1_34MainloopSm90TmaGmmaWarpSpecializedILi2ENS5_IJNS4_1CILi2EEENSA_ILi1EEESC_EEENS1_32KernelTmaWarpSpecializedPingpongEEENS5_IJNSA_ILi64EEENSA_ILi384EEENSA_ILi128EEEEEENS_10bfloat16_tENS5_IJlSC_lEEESK_SL_NS4_8TiledMMAINS4_8MMA_AtomIJNS4_4SM904GMMA28MMA_64x192x16_F32BF16BF16_SSILNSP_5MajorE0ELSR_0ELNSP_7ScaleInE1ELSS_1EEEEEENS4_6LayoutINS5_IJSC_SC_SC_EEENS5_IJNSA_ILi0EEESX_SX_EEEEENS5_IJNS4_10UnderscoreES10_S10_EEEEENS4_13SM90_TMA_LOADENS4_14ComposedLayoutINS4_7SwizzleILi3ELi4ELi3EEENS4_18smem_ptr_flag_bitsILi16EEENSV_INS5_IJNSA_ILi8EEESG_EEENS5_IJSG_SC_EEEEEEEvNS4_8identityENS4_23SM90_TMA_LOAD_MULTICASTES1D_vS1E_EENS_8epilogue10collective6detail29Sm90TmaWarpSpecializedAdapterINS1I_15DefaultEpilogueISK_SL_SL_NS1H_6thread17LinearCombinationISK_Li1EffLNS1M_9ScaleType4KindE0ELNS_15FloatRoundStyleE2ESK_EENS1_15EpilogueDefaultEEEEEvvEEEEvNT_6ParamsE)
        /*034c*/ 	.short	0x0210
        /*034e*/ 	.short	0x0470


	//----- nvinfo : EIATTR_SW_WAR
	.align		4
.L_45:
        /*0350*/ 	.byte	0x04, 0x36
        /*0352*/ 	.short	(.L_47 - .L_46)
.L_46:
        /*0354*/ 	.word	0x00000008
.L_47:


//--------------------- .nv.callgraph             --------------------------
	.section	.nv.callgraph,"",@"SHT_CUDA_CALLGRAPH"
	.align	4
	.sectionentsize	8
	.align		4
        /*0000*/ 	.word	0x00000000
	.align		4
        /*0004*/ 	.word	0xffffffff
	.align		4
        /*0008*/ 	.word	index@(_ZN7cutlass13device_kernelINS_4gemm6kernel13GemmUniversalIN4cute5tupleIJiiiiEEENS1_10collective13CollectiveMmaINS1_34MainloopSm90TmaGmmaWarpSpecializedILi2ENS5_IJNS4_1CILi2EEENSA_ILi1EEESC_EEENS1_32KernelTmaWarpSpecializedPingpongEEENS5_IJNSA_ILi64EEENSA_ILi384EEENSA_ILi128EEEEEENS_10bfloat16_tENS5_IJlSC_lEEESK_SL_NS4_8TiledMMAINS4_8MMA_AtomIJNS4_4SM904GMMA28MMA_64x192x16_F32BF16BF16_SSILNSP_5MajorE0ELSR_0ELNSP_7ScaleInE1ELSS_1EEEEEENS4_6LayoutINS5_IJSC_SC_SC_EEENS5_IJNSA_ILi0EEESX_SX_EEEEENS5_IJNS4_10UnderscoreES10_S10_EEEEENS4_13SM90_TMA_LOADENS4_14ComposedLayoutINS4_7SwizzleILi3ELi4ELi3EEENS4_18smem_ptr_flag_bitsILi16EEENSV_INS5_IJNSA_ILi8EEESG_EEENS5_IJSG_SC_EEEEEEEvNS4_8identityENS4_23SM90_TMA_LOAD_MULTICASTES1D_vS1E_EENS_8epilogue10collective6detail29Sm90TmaWarpSpecializedAdapterINS1I_15DefaultEpilogueISK_SL_SL_NS1H_6thread17LinearCombinationISK_Li1EffLNS1M_9ScaleType4KindE0ELNS_15FloatRoundStyleE2ESK_EENS1_15EpilogueDefaultEEEEEvvEEEEvNT_6ParamsE)
	.align		4
        /*000c*/ 	.word	index@(__assertfail)
	.align		4
        /*0010*/ 	.word	0x00000000
	.align		4
        /*0014*/ 	.word	0xfffffffe
	.align		4
        /*0018*/ 	.word	0x00000000
	.align		4
        /*001c*/ 	.word	0xfffffffd
	.align		4
        /*0020*/ 	.word	0x00000000
	.align		4
        /*0024*/ 	.word	0xfffffffc


//--------------------- .nv.constant4             --------------------------
	.section	.nv.constant4,"a",@progbits
	.align	8
	.align		8
.nv.constant4:
        /*0000*/ 	.dword	__assertfail
	.align		8
        /*0008*/ 	.dword	__unnamed_1
	.align		8
        /*0010*/ 	.dword	_ZN39_INTERNAL_fa4e49de_4_k_cu_8bb81c68_61574cuda3std3__45__cpo5beginE
	.align		8
        /*0018*/ 	.dword	_ZN39_INTERNAL_fa4e49de_4_k_cu_8bb81c68_61574cuda3std3__45__cpo3endE
	.align		8
        /*0020*/ 	.dword	_ZN39_INTERNAL_fa4e49de_4_k_cu_8bb81c68_61574cuda3std3__45__cpo6cbeginE
	.align		8
        /*0028*/ 	.dword	_ZN39_INTERNAL_fa4e49de_4_k_cu_8bb81c68_61574cuda3std3__45__cpo4cendE
	.align		8
        /*0030*/ 	.dword	_ZN39_INTERNAL_fa4e49de_4_k_cu_8bb81c68_61574cuda3std3__441_GLOBAL__N__fa4e49de_4_k_cu_8bb81c68_61576ignoreE
	.align		8
        /*0038*/ 	.dword	_ZN39_INTERNAL_fa4e49de_4_k_cu_8bb81c68_61574cuda3std3__419piecewise_constructE
	.align		8
        /*0040*/ 	.dword	_ZN39_INTERNAL_fa4e49de_4_k_cu_8bb81c68_61574cuda3std3__48in_placeE
	.align		8
        /*0048*/ 	.dword	_ZN39_INTERNAL_fa4e49de_4_k_cu_8bb81c68_61574cuda3std6ranges3__45__cpo4swapE
	.align		8
        /*0050*/ 	.dword	_ZN39_INTERNAL_fa4e49de_4_k_cu_8bb81c68_61574cuda3std6ranges3__45__cpo9iter_moveE
	.align		8
        /*0058*/ 	.dword	_ZN39_INTERNAL_fa4e49de_4_k_cu_8bb81c68_61574cute7productE
	.align		8
        /*0060*/ 	.dword	_ZN39_INTERNAL_fa4e49de_4_k_cu_8bb81c68_61574cute1_E
	.align		8
        /*0068*/ 	.dword	$str$22
	.align		8
        /*0070*/ 	.dword	$str$23


//--------------------- .text._ZN7cutlass13device_kernelINS_4gemm6kernel13GemmUniversalIN4cute5tupleIJiiiiEEENS1_10collective13CollectiveMmaINS1_34MainloopSm90TmaGmmaWarpSpecializedILi2ENS5_IJNS4_1CILi2EEENSA_ILi1EEESC_EEENS1_32KernelTmaWarpSpecializedPingpongEEENS5_IJNSA_ILi64EEENSA_ILi384EEENSA_ILi128EEEEEENS_10bfloat16_tENS5_IJlSC_lEEESK_SL_NS4_8TiledMMAINS4_8MMA_AtomIJNS4_4SM904GMMA28MMA_64x192x16_F32BF16BF16_SSILNSP_5MajorE0ELSR_0ELNSP_7ScaleInE1ELSS_1EEEEEENS4_6LayoutINS5_IJSC_SC_SC_EEENS5_IJNSA_ILi0EEESX_SX_EEEEENS5_IJNS4_10UnderscoreES10_S10_EEEEENS4_13SM90_TMA_LOADENS4_14ComposedLayoutINS4_7SwizzleILi3ELi4ELi3EEENS4_18smem_ptr_flag_bitsILi16EEENSV_INS5_IJNSA_ILi8EEESG_EEENS5_IJSG_SC_EEEEEEEvNS4_8identityENS4_23SM90_TMA_LOAD_MULTICASTES1D_vS1E_EENS_8epilogue10collective6detail29Sm90TmaWarpSpecializedAdapterINS1I_15DefaultEpilogueISK_SL_SL_NS1H_6thread17LinearCombinationISK_Li1EffLNS1M_9ScaleType4KindE0ELNS_15FloatRoundStyleE2ESK_EENS1_15EpilogueDefaultEEEEEvvEEEEvNT_6ParamsE --------------------------
	.section	.text._ZN7cutlass13device_kernelINS_4gemm6kernel13GemmUniversalIN4cute5tupleIJiiiiEEENS1_10collective13CollectiveMmaINS1_34MainloopSm90TmaGmmaWarpSpecializedILi2ENS5_IJNS4_1CILi2EEENSA_ILi1EEESC_EEENS1_32KernelTmaWarpSpecializedPingpongEEENS5_IJNSA_ILi64EEENSA_ILi384EEENSA_ILi128EEEEEENS_10bfloat16_tENS5_IJlSC_lEEESK_SL_NS4_8TiledMMAINS4_8MMA_AtomIJNS4_4SM904GMMA28MMA_64x192x16_F32BF16BF16_SSILNSP_5MajorE0ELSR_0ELNSP_7ScaleInE1ELSS_1EEEEEENS4_6LayoutINS5_IJSC_SC_SC_EEENS5_IJNSA_ILi0EEESX_SX_EEEEENS5_IJNS4_10UnderscoreES10_S10_EEEEENS4_13SM90_TMA_LOADENS4_14ComposedLayoutINS4_7SwizzleILi3ELi4ELi3EEENS4_18smem_ptr_flag_bitsILi16EEENSV_INS5_IJNSA_ILi8EEESG_EEENS5_IJSG_SC_EEEEEEEvNS4_8identityENS4_23SM90_TMA_LOAD_MULTICASTES1D_vS1E_EENS_8epilogue10collective6detail29Sm90TmaWarpSpecializedAdapterINS1I_15DefaultEpilogueISK_SL_SL_NS1H_6thread17LinearCombinationISK_Li1EffLNS1M_9ScaleType4KindE0ELNS_15FloatRoundStyleE2ESK_EENS1_15EpilogueDefaultEEEEEvvEEEEvNT_6ParamsE,"ax",@progbits
	.align	128
.text._ZN7cutlass13device_kernelINS_4gemm6kernel13GemmUniversalIN4cute5tupleIJiiiiEEENS1_10collective13CollectiveMmaINS1_34MainloopSm90TmaGmmaWarpSpecializedILi2ENS5_IJNS4_1CILi2EEENSA_ILi1EEESC_EEENS1_32KernelTmaWarpSpecializedPingpongEEENS5_IJNSA_ILi64EEENSA_ILi384EEENSA_ILi128EEEEEENS_10bfloat16_tENS5_IJlSC_lEEESK_SL_NS4_8TiledMMAINS4_8MMA_AtomIJNS4_4SM904GMMA28MMA_64x192x16_F32BF16BF16_SSILNSP_5MajorE0ELSR_0ELNSP_7ScaleInE1ELSS_1EEEEEENS4_6LayoutINS5_IJSC_SC_SC_EEENS5_IJNSA_ILi0EEESX_SX_EEEEENS5_IJNS4_10UnderscoreES10_S10_EEEEENS4_13SM90_TMA_LOADENS4_14ComposedLayoutINS4_7SwizzleILi3ELi4ELi3EEENS4_18smem_ptr_flag_bitsILi16EEENSV_INS5_IJNSA_ILi8EEESG_EEENS5_IJSG_SC_EEEEEEEvNS4_8identityENS4_23SM90_TMA_LOAD_MULTICASTES1D_vS1E_EENS_8epilogue10collective6detail29Sm90TmaWarpSpecializedAdapterINS1I_15DefaultEpilogueISK_SL_SL_NS1H_6thread17LinearCombinationISK_Li1EffLNS1M_9ScaleType4KindE0ELNS_15FloatRoundStyleE2ESK_EENS1_15EpilogueDefaultEEEEEvvEEEEvNT_6ParamsE:
        .type           _ZN7cutlass13device_kernelINS_4gemm6kernel13GemmUniversalIN4cute5tupleIJiiiiEEENS1_10collective13CollectiveMmaINS1_34MainloopSm90TmaGmmaWarpSpecializedILi2ENS5_IJNS4_1CILi2EEENSA_ILi1EEESC_EEENS1_32KernelTmaWarpSpecializedPingpongEEENS5_IJNSA_ILi64EEENSA_ILi384EEENSA_ILi128EEEEEENS_10bfloat16_tENS5_IJlSC_lEEESK_SL_NS4_8TiledMMAINS4_8MMA_AtomIJNS4_4SM904GMMA28MMA_64x192x16_F32BF16BF16_SSILNSP_5MajorE0ELSR_0ELNSP_7ScaleInE1ELSS_1EEEEEENS4_6LayoutINS5_IJSC_SC_SC_EEENS5_IJNSA_ILi0EEESX_SX_EEEEENS5_IJNS4_10UnderscoreES10_S10_EEEEENS4_13SM90_TMA_LOADENS4_14ComposedLayoutINS4_7SwizzleILi3ELi4ELi3EEENS4_18smem_ptr_flag_bitsILi16EEENSV_INS5_IJNSA_ILi8EEESG_EEENS5_IJSG_SC_EEEEEEEvNS4_8identityENS4_23SM90_TMA_LOAD_MULTICASTES1D_vS1E_EENS_8epilogue10collective6detail29Sm90TmaWarpSpecializedAdapterINS1I_15DefaultEpilogueISK_SL_SL_NS1H_6thread17LinearCombinationISK_Li1EffLNS1M_9ScaleType4KindE0ELNS_15FloatRoundStyleE2ESK_EENS1_15EpilogueDefaultEEEEEvvEEEEvNT_6ParamsE,@function
        .size           _ZN7cutlass13device_kernelINS_4gemm6kernel13GemmUniversalIN4cute5tupleIJiiiiEEENS1_10collective13CollectiveMmaINS1_34MainloopSm90TmaGmmaWarpSpecializedILi2ENS5_IJNS4_1CILi2EEENSA_ILi1EEESC_EEENS1_32KernelTmaWarpSpecializedPingpongEEENS5_IJNSA_ILi64EEENSA_ILi384EEENSA_ILi128EEEEEENS_10bfloat16_tENS5_IJlSC_lEEESK_SL_NS4_8TiledMMAINS4_8MMA_AtomIJNS4_4SM904GMMA28MMA_64x192x16_F32BF16BF16_SSILNSP_5MajorE0ELSR_0ELNSP_7ScaleInE1ELSS_1EEEEEENS4_6LayoutINS5_IJSC_SC_SC_EEENS5_IJNSA_ILi0EEESX_SX_EEEEENS5_IJNS4_10UnderscoreES10_S10_EEEEENS4_13SM90_TMA_LOADENS4_14ComposedLayoutINS4_7SwizzleILi3ELi4ELi3EEENS4_18smem_ptr_flag_bitsILi16EEENSV_INS5_IJNSA_ILi8EEESG_EEENS5_IJSG_SC_EEEEEEEvNS4_8identityENS4_23SM90_TMA_LOAD_MULTICASTES1D_vS1E_EENS_8epilogue10collective6detail29Sm90TmaWarpSpecializedAdapterINS1I_15DefaultEpilogueISK_SL_SL_NS1H_6thread17LinearCombinationISK_Li1EffLNS1M_9ScaleType4KindE0ELNS_15FloatRoundStyleE2ESK_EENS1_15EpilogueDefaultEEEEEvvEEEEvNT_6ParamsE,(.L_x_452 - _ZN7cutlass13device_kernelINS_4gemm6kernel13GemmUniversalIN4cute5tupleIJiiiiEEENS1_10collective13CollectiveMmaINS1_34MainloopSm90TmaGmmaWarpSpecializedILi2ENS5_IJNS4_1CILi2EEENSA_ILi1EEESC_EEENS1_32KernelTmaWarpSpecializedPingpongEEENS5_IJNSA_ILi64EEENSA_ILi384EEENSA_ILi128EEEEEENS_10bfloat16_tENS5_IJlSC_lEEESK_SL_NS4_8TiledMMAINS4_8MMA_AtomIJNS4_4SM904GMMA28MMA_64x192x16_F32BF16BF16_SSILNSP_5MajorE0ELSR_0ELNSP_7ScaleInE1ELSS_1EEEEEENS4_6LayoutINS5_IJSC_SC_SC_EEENS5_IJNSA_ILi0EEESX_SX_EEEEENS5_IJNS4_10UnderscoreES10_S10_EEEEENS4_13SM90_TMA_LOADENS4_14ComposedLayoutINS4_7SwizzleILi3ELi4ELi3EEENS4_18smem_ptr_flag_bitsILi16EEENSV_INS5_IJNSA_ILi8EEESG_EEENS5_IJSG_SC_EEEEEEEvNS4_8identityENS4_23SM90_TMA_LOAD_MULTICASTES1D_vS1E_EENS_8epilogue10collective6detail29Sm90TmaWarpSpecializedAdapterINS1I_15DefaultEpilogueISK_SL_SL_NS1H_6thread17LinearCombinationISK_Li1EffLNS1M_9ScaleType4KindE0ELNS_15FloatRoundStyleE2ESK_EENS1_15EpilogueDefaultEEEEEvvEEEEvNT_6ParamsE)
        .other          _ZN7cutlass13device_kernelINS_4gemm6kernel13GemmUniversalIN4cute5tupleIJiiiiEEENS1_10collective13CollectiveMmaINS1_34MainloopSm90TmaGmmaWarpSpecializedILi2ENS5_IJNS4_1CILi2EEENSA_ILi1EEESC_EEENS1_32KernelTmaWarpSpecializedPingpongEEENS5_IJNSA_ILi64EEENSA_ILi384EEENSA_ILi128EEEEEENS_10bfloat16_tENS5_IJlSC_lEEESK_SL_NS4_8TiledMMAINS4_8MMA_AtomIJNS4_4SM904GMMA28MMA_64x192x16_F32BF16BF16_SSILNSP_5MajorE0ELSR_0ELNSP_7ScaleInE1ELSS_1EEEEEENS4_6LayoutINS5_IJSC_SC_SC_EEENS5_IJNSA_ILi0EEESX_SX_EEEEENS5_IJNS4_10UnderscoreES10_S10_EEEEENS4_13SM90_TMA_LOADENS4_14ComposedLayoutINS4_7SwizzleILi3ELi4ELi3EEENS4_18smem_ptr_flag_bitsILi16EEENSV_INS5_IJNSA_ILi8EEESG_EEENS5_IJSG_SC_EEEEEEEvNS4_8identityENS4_23SM90_TMA_LOAD_MULTICASTES1D_vS1E_EENS_8epilogue10collective6detail29Sm90TmaWarpSpecializedAdapterINS1I_15DefaultEpilogueISK_SL_SL_NS1H_6thread17LinearCombinationISK_Li1EffLNS1M_9ScaleType4KindE0ELNS_15FloatRoundStyleE2ESK_EENS1_15EpilogueDefaultEEEEEvvEEEEvNT_6ParamsE,@"STO_CUDA_ENTRY STV_DEFAULT"
_ZN7cutlass13device_kernelINS_4gemm6kernel13GemmUniversalIN4cute5tupleIJiiiiEEENS1_10collective13CollectiveMmaINS1_34MainloopSm90TmaGmmaWarpSpecializedILi2ENS5_IJNS4_1CILi2EEENSA_ILi1EEESC_EEENS1_32KernelTmaWarpSpecializedPingpongEEENS5_IJNSA_ILi64EEENSA_ILi384EEENSA_ILi128EEEEEENS_10bfloat16_tENS5_IJlSC_lEEESK_SL_NS4_8TiledMMAINS4_8MMA_AtomIJNS4_4SM904GMMA28MMA_64x192x16_F32BF16BF16_SSILNSP_5MajorE0ELSR_0ELNSP_7ScaleInE1ELSS_1EEEEEENS4_6LayoutINS5_IJSC_SC_SC_EEENS5_IJNSA_ILi0EEESX_SX_EEEEENS5_IJNS4_10UnderscoreES10_S10_EEEEENS4_13SM90_TMA_LOADENS4_14ComposedLayoutINS4_7SwizzleILi3ELi4ELi3EEENS4_18smem_ptr_flag_bitsILi16EEENSV_INS5_IJNSA_ILi8EEESG_EEENS5_IJSG_SC_EEEEEEEvNS4_8identityENS4_23SM90_TMA_LOAD_MULTICASTES1D_vS1E_EENS_8epilogue10collective6detail29Sm90TmaWarpSpecializedAdapterINS1I_15DefaultEpilogueISK_SL_SL_NS1H_6thread17LinearCombinationISK_Li1EffLNS1M_9ScaleType4KindE0ELNS_15FloatRoundStyleE2ESK_EENS1_15EpilogueDefaultEEEEEvvEEEEvNT_6ParamsE:
[----:B------:R-:W0:Y:S02]  /*0000*/  LDC R1, c[0x0][0x28] ;  /* 0x00000a00ff017b82 */ /* 0x000e240000000800 */
[----:B0-----:R-:W-:Y:S01]  /*0010*/  VIADD R1, R1, 0xfffffff8 ;  /* 0xfffffff801017836 */ /* 0x001fe20000000000 */
[----:B------:R-:W0:Y:S01]  /*0020*/  S2R R3, SR_TID.X ;  /* 0x0000000000037919 */ /* 0x000e220000002100 */
[----:B------:R-:W-:Y:S01]  /*0030*/  ELECT P0, URZ, PT ;  /* 0x00000000003f782f */ /* 0x000fe20003800000 */
[----:B------:R-:W-:Y:S01]  /*0040*/  BSSY B0, `(.L_x_0) ;  /* 0x0000014000007945 */ /* 0x000fe20003800000 */
[--C-:B0-----:R-:W-:Y:S02]  /*0050*/  SHF.R.U32.HI R0, RZ, 0x5, R3.reuse ;  /* 0x00000005ff007819 */ /* 0x101fe40000011603 */
[----:B------:R-:W-:-:S03]  /*0060*/  SHF.R.U32.HI R5, RZ, 0x7, R3 ;  /* 0x00000007ff057819 */ /* 0x000fc60000011603 */
[----:B------:R-:W0:Y:S02]  /*0070*/  SHFL.IDX PT, R2, R0, RZ, 0x1f ;  /* 0x00001fff00027589 */ /* 0x000e2400000e0000 */
[----:B0-----:R-:W-:Y:S02]  /*0080*/  R2UR UR6, R2 ;  /* 0x00000000020672ca */ /* 0x001fe400000e0000 */
[----:B------:R0:W1:Y:S11]  /*0090*/  SHFL.IDX PT, R2, R5, RZ, 0x1f ;  /* 0x00001fff05027589 */ /* 0x00007600000e0000 */
[----:B------:R-:W-:-:S02]  /*00a0*/  USHF.R.S32.HI UR4, URZ, 0x1f, UR6 ;  /* 0x0000001f3f047899 */ /* 0x000fc40008011406 */
[----:B------:R-:W-:Y:S02]  /*00b0*/  ISETP.NE.OR P0, PT, RZ, UR6, !P0 ;  /* 0x00000006ff007c0c */ /* 0x000fe4000c705670 */
[----:B------:R-:W-:-:S04]  /*00c0*/  ULEA.HI UR4, UR4, UR6, URZ, 0x2 ;  /* 0x0000000604047291 */ /* 0x000fc8000f8f103f */
[----:B------:R-:W-:-:S04]  /*00d0*/  ULOP3.LUT UR4, UR4, 0xfffffffc, URZ, 0xc0, !UPT ;  /* 0xfffffffc04047892 */ /* 0x000fc8000f8ec03f */
[----:B------:R-:W-:-:S03]  /*00e0*/  UIADD3 UR6, UR6, -UR4, URZ ;  /* 0x8000000406067290 */ /* 0x000fc6000fffe03f */
[----:B01----:R-:W-:Y:S09]  /*00f0*/  @P0 BRA `(.L_x_1) ;  /* 0x0000000000200947 */ /* 0x003ff20003800000 */
[----:B------:R-:W-:Y:S02]  /*0100*/  ULDC.64 UR4, c[0x0][0x198] ;  /* 0x0000660000047ab9 */ /* 0x000fe40000000a00 */
[----:B------:R-:W-:Y:S02]  /*0110*/  UIADD3 UR8, UP0, UR4, 0xf0, URZ ;  /* 0x000000f004087890 */ /* 0x000fe4000ff1e03f */
[----:B------:R-:W-:Y:S02]  /*0120*/  UIADD3 UR4, UP1, UR4, 0x1f0, URZ ;  /* 0x000001f004047890 */ /* 0x000fe4000ff3e03f */
[----:B------:R-:W-:Y:S02]  /*0130*/  UIADD3.X UR9, URZ, UR5, URZ, UP0, !UPT ;  /* 0x000000053f097290 */ /* 0x000fe400087fe43f */
[----:B------:R-:W-:-:S07]  /*0140*/  UIADD3.X UR5, URZ, UR5, URZ, UP1, !UPT ;  /* 0x000000053f057290 */ /* 0x000fce0008ffe43f */
[----:B------:R0:W-:Y:S02]  /*0150*/  UTMACCTL.PF [UR8] ;  /* 0x00000000080079b9 */ /* 0x0001e40008040000 */
[----:B------:R0:W-:Y:S02]  /*0160*/  UTMACCTL.PF [UR4] ;  /* 0x00000000040079b9 */ /* 0x0001e40008040000 */
[----:B0-----:R-:W-:Y:S01]  /*0170*/  NOP ;  /* 0x0000000000007918 */ /* 0x001fe20000000000 */
.L_x_1:
[----:B------:R-:W-:Y:S05]  /*0180*/  BSYNC B0 ;  /* 0x0000000000007941 */ /* 0x000fea0003800000 */
.L_x_0:
[----:B------:R-:W0:Y:S01]  /*0190*/  SHFL.IDX PT, R6, R0, RZ, 0x1f ;  /* 0x00001fff00067589 */ /* 0x000e2200000e0000 */
[----:B------:R-:W-:Y:S01]  /*01a0*/  R2UR UR19, R2 ;  /* 0x00000000021372ca */ /* 0x000fe200000e0000 */
[----:B------:R-:W-:-:S04]  /*01b0*/  UISETP.NE.AND UP0, UPT, UR6, 0x3, UPT ;  /* 0x000000030600788c */ /* 0x000fc8000bf05270 */
[----:B------:R-:W-:-:S08]  /*01c0*/  UISETP.EQ.OR UP0, UPT, UR6, URZ, !UP0 ;  /* 0x0000003f0600728c */ /* 0x000fd0000c702670 */
[----:B------:R-:W-:Y:S02]  /*01d0*/  UIADD3 UR16, UR19, -0x1, URZ ;  /* 0xffffffff13107890 */ /* 0x000fe4000fffe03f */
[----:B------:R-:W-:Y:S02]  /*01e0*/  UISETP.EQ.AND UP0, UPT, UR19, URZ, UP0 ;  /* 0x0000003f1300728c */ /* 0x000fe40008702270 */
[----:B------:R-:W-:Y:S02]  /*01f0*/  UISETP.GE.U32.AND UP1, UPT, UR16, 0x2, UPT ;  /* 0x000000021000788c */ /* 0x000fe4000bf26070 */
[----:B------:R-:W-:Y:S01]  /*0200*/  USEL UR40, URZ, 0x1, !UP0 ;  /* 0x000000013f287887 */ /* 0x000fe2000c000000 */
[----:B0-----:R-:W-:-:S03]  /*0210*/  ISETP.NE.AND P0, PT, R6, RZ, PT ;  /* 0x000000ff0600720c */ /* 0x001fc60003f05270 */
[----:B------:R-:W-:-:S10]  /*0220*/  USEL UR40, UR40, 0x2, UP1 ;  /* 0x0000000228287887 */ /* 0x000fd40008800000 */
[----:B------:R-:W-:Y:S05]  /*0230*/  @P0 BRA `(.L_x_2) ;  /* 0x0000000000480947 */ /* 0x000fea0003800000 */
[----:B------:R-:W0:Y:S01]  /*0240*/  S2UR UR7, SR_CgaCtaId ;  /* 0x00000000000779c3 */ /* 0x000e220000008800 */
[----:B------:R-:W-:Y:S01]  /*0250*/  UMOV UR4, 0x400 ;  /* 0x0000040000047882 */ /* 0x000fe20000000000 */
[----:B------:R-:W-:Y:S01]  /*0260*/  UMOV UR5, 0x1 ;  /* 0x0000000100057882 */ /* 0x000fe20000000000 */
[----:B------:R-:W-:Y:S01]  /*0270*/  UMOV UR8, 0x2 ;  /* 0x0000000200087882 */ /* 0x000fe20000000000 */
[----:B------:R-:W-:Y:S01]  /*0280*/  ELECT P0, URZ, PT ;  /* 0x00000000003f782f */ /* 0x000fe20003800000 */
[----:B------:R-:W-:-:S04]  /*0290*/  UIADD3 UR8, -UR8, 0x100000, URZ ;  /* 0x0010000008087890 */ /* 0x000fc8000fffe13f */
[----:B------:R-:W-:Y:S02]  /*02a0*/  USHF.L.U32 UR9, UR8, 0xb, URZ ;  /* 0x0000000b08097899 */ /* 0x000fe4000800063f */
[----:B------:R-:W-:Y:S02]  /*02b0*/  USHF.L.U32 UR8, UR8, 0x1, URZ ;  /* 0x0000000108087899 */ /* 0x000fe4000800063f */
[----:B0-----:R-:W-:Y:S02]  /*02c0*/  ULEA UR7, UR7, UR4, 0x18 ;  /* 0x0000000407077291 */ /* 0x001fe4000f8ec03f */
[----:B------:R-:W-:-:S04]  /*02d0*/  UIADD3 UR4, -UR5, 0x100000, URZ ;  /* 0x0010000005047890 */ /* 0x000fc8000fffe13f */
[----:B------:R-:W-:Y:S02]  /*02e0*/  USHF.L.U32 UR5, UR4, 0xb, URZ ;  /* 0x0000000b04057899 */ /* 0x000fe4000800063f */
[----:B------:R-:W-:Y:S01]  /*02f0*/  USHF.L.U32 UR4, UR4, 0x1, URZ ;  /* 0x0000000104047899 */ /* 0x000fe2000800063f */
[----:B------:R-:W0:Y:S11]  /*0300*/  FENCE.VIEW.ASYNC.S ;  /* 0x00000000000073c6 */ /* 0x000e360000000000 */
[----:B0-----:R0:W1:Y:S01]  /*0310*/  SYNCS.EXCH.64 URZ, [UR7], UR4 ;  /* 0x00000004073f75b2 */ /* 0x0010620008000100 */
[----:B------:R0:W2:Y:S01]  /*0320*/  SYNCS.EXCH.64 URZ, [UR7+0x10], UR8 ;  /* 0x00001008073f75b2 */ /* 0x0000a20008000100 */
[----:B------:R0:W3:Y:S01]  /*0330*/  SYNCS.EXCH.64 URZ, [UR7+0x8], UR4 ;  /* 0x00000804073f75b2 */ /* 0x0000e20008000100 */
[----:B------:R0:W4:Y:S01]  /*0340*/  SYNCS.EXCH.64 URZ, [UR7+0x18], UR8 ;  /* 0x00001808073f75b2 */ /* 0x0001220008000100 */
[----:B------:R-:W-:Y:S01]  /*0350*/  NOP ;  /* 0x0000000000007918 */ /* 0x000fe20000000000 */
.L_x_2:
[----:B------:R-:W5:Y:S01]  /*0360*/  S2UR UR11, SR_CTAID.X ;  /* 0x00000000000b79c3 */ /* 0x000f620000002500 */
[----:B------:R-:W-:Y:S01]  /*0370*/  SHF.R.S32.HI R2, RZ, 0x1f, R3 ;  /* 0x0000001fff027819 */ /* 0x000fe20000011403 */
[----:B------:R-:W1:Y:S01]  /*0380*/  SHFL.IDX PT, R7, R0, RZ, 0x1f ;  /* 0x00001fff00077589 */ /* 0x000e6200000e0000 */
[----:B------:R-:W-:Y:S02]  /*0390*/  ELECT P0, URZ, PT ;  /* 0x00000000003f782f */ /* 0x000fe40003800000 */
[----:B------:R-:W-:Y:S01]  /*03a0*/  SHF.R.S32.HI R11, RZ, 0x1f, R6 ;  /* 0x0000001fff0b7819 */ /* 0x000fe20000011406 */
[----:B0-----:R-:W-:Y:S01]  /*03b0*/  ULDC UR4, c[0x0][0x150] ;  /* 0x0000540000047ab9 */ /* 0x001fe20000000800 */
[----:B------:R-:W-:Y:S01]  /*03c0*/  LEA.HI R2, R2, R3, RZ, 0x7 ;  /* 0x0000000302027211 */ /* 0x000fe200078f38ff */
[----:B------:R-:W0:Y:S01]  /*03d0*/  SHFL.IDX PT, R8, R0, RZ, 0x1f ;  /* 0x00001fff00087589 */ /* 0x000e2200000e0000 */
[----:B------:R-:W2:Y:S01]  /*03e0*/  S2UR UR9, SR_CTAID.Y ;  /* 0x00000000000979c3 */ /* 0x000ea20000002600 */
[----:B------:R-:W-:-:S02]  /*03f0*/  ELECT P1, URZ, PT ;  /* 0x00000000003f782f */ /* 0x000fc40003820000 */
[----:B------:R-:W-:Y:S01]  /*0400*/  LOP3.LUT R2, R2, 0xffffff80, RZ, 0xc0, !PT ;  /* 0xffffff8002027812 */ /* 0x000fe200078ec0ff */
[----:B------:R-:W-:Y:S01]  /*0410*/  ULDC UR7, c[0x0][0x144] ;  /* 0x0000510000077ab9 */ /* 0x000fe20000000800 */
[----:B------:R-:W-:Y:S01]  /*0420*/  LEA.HI R11, R11, R6, RZ, 0x2 ;  /* 0x000000060b0b7211 */ /* 0x000fe200078f10ff */
[----:B------:R-:W3:Y:S01]  /*0430*/  SHFL.IDX PT, R5, R5, RZ, 0x1f ;  /* 0x00001fff05057589 */ /* 0x000ee200000e0000 */
[----:B------:R-:W-:Y:S01]  /*0440*/  UMOV UR13, 0x80 ;  /* 0x00000080000d7882 */ /* 0x000fe20000000000 */
[----:B------:R-:W-:Y:S01]  /*0450*/  IMAD.IADD R4, R3, 0x1, -R2 ;  /* 0x0000000103047824 */ /* 0x000fe200078e0a02 */
[----:B------:R-:W-:Y:S01]  /*0460*/  LOP3.LUT R11, R11, 0x3ffffffc, RZ, 0xc0, !PT ;  /* 0x3ffffffc0b0b7812 */ /* 0x000fe200078ec0ff */
[----:B------:R-:W-:Y:S01]  /*0470*/  NOP ;  /* 0x0000000000007918 */ /* 0x000fe20000000000 */
[----:B------:R-:W-:Y:S01]  /*0480*/  NOP ;  /* 0x0000000000007918 */ /* 0x000fe20000000000 */
[----:B------:R-:W-:Y:S01]  /*0490*/  ULDC UR18, c[0x0][0x148] ;  /* 0x0000520000127ab9 */ /* 0x000fe20000000800 */
[----:B------:R-:W-:Y:S01]  /*04a0*/  SHF.R.S32.HI R9, RZ, 0x1f, R4 ;  /* 0x0000001fff097819 */ /* 0x000fe20000011404 */
[----:B------:R-:W-:Y:S01]  /*04b0*/  IMAD.IADD R11, R6, 0x1, -R11 ;  /* 0x00000001060b7824 */ /* 0x000fe200078e0a0b */
[----:B------:R-:W-:Y:S01]  /*04c0*/  ISETP.NE.AND P2, PT, RZ, UR19, PT ;  /* 0x00000013ff007c0c */ /* 0x000fe2000bf45270 */
[----:B------:R-:W-:Y:S01]  /*04d0*/  IMAD.MOV.U32 R18, RZ, RZ, 0x1 ;  /* 0x00000001ff127424 */ /* 0x000fe200078e00ff */
[----:B-----5:R-:W-:-:S02]  /*04e0*/  I2FP.F32.U32 R10, UR11 ;  /* 0x0000000b000a7c45 */ /* 0x020fc40008201000 */
[----:B------:R-:W-:Y:S02]  /*04f0*/  LEA.HI R2, R9, R4, RZ, 0x3 ;  /* 0x0000000409027211 */ /* 0x000fe400078f18ff */
[----:B-1----:R-:W-:Y:S01]  /*0500*/  ISETP.NE.OR P0, PT, R7, RZ, !P0 ;  /* 0x000000ff0700720c */ /* 0x002fe20004705670 */
[----:B------:R-:W-:Y:S01]  /*0510*/  FMUL R10, R10, UR4 ;  /* 0x000000040a0a7c20 */ /* 0x000fe20008400000 */
[--C-:B------:R-:W-:Y:S01]  /*0520*/  SHF.R.S32.HI R7, RZ, 0x3, R2.reuse ;  /* 0x00000003ff077819 */ /* 0x100fe20000011402 */
[----:B------:R-:W-:Y:S01]  /*0530*/  ULDC UR4, c[0x0][0x154] ;  /* 0x0000550000047ab9 */ /* 0x000fe20000000800 */
[----:B------:R-:W-:Y:S02]  /*0540*/  SHF.R.S32.HI R2, RZ, 0x1f, R2 ;  /* 0x0000001fff027819 */ /* 0x000fe40000011402 */
[----:B0-----:R-:W-:Y:S01]  /*0550*/  ISETP.NE.OR P1, PT, R8, RZ, !P1 ;  /* 0x000000ff0800720c */ /* 0x001fe20004f25670 */
[----:B------:R-:W0:Y:S01]  /*0560*/  F2I.U32.TRUNC.NTZ R10, R10 ;  /* 0x0000000a000a7305 */ /* 0x000e22000020f000 */
[----:B------:R-:W-:-:S02]  /*0570*/  LEA.HI R2, R2, R7, RZ, 0x2 ;  /* 0x0000000702027211 */ /* 0x000fc400078f10ff */
[----:B--2---:R-:W-:Y:S02]  /*0580*/  I2FP.F32.U32 R0, UR9 ;  /* 0x0000000900007c45 */ /* 0x004fe40008201000 */
[----:B------:R-:W-:Y:S01]  /*0590*/  LOP3.LUT R2, R2, 0xfffffffc, RZ, 0xc0, !PT ;  /* 0xfffffffc02027812 */ /* 0x000fe200078ec0ff */
[----:B------:R-:W-:Y:S02]  /*05a0*/  VOTEU.ALL UP0, P0 ;  /* 0x00000000003f7886 */ /* 0x000fe40000000000 */
[----:B------:R-:W-:Y:S02]  /*05b0*/  FMUL R6, R0, UR4 ;  /* 0x0000000400067c20 */ /* 0x000fe40008400000 */
[----:B------:R-:W-:Y:S01]  /*05c0*/  IMAD.IADD R2, R7, 0x1, -R2 ;  /* 0x0000000107027824 */ /* 0x000fe200078e0a02 */
[----:B------:R-:W1:Y:S01]  /*05d0*/  @!UP0 S2UR UR12, SR_CgaCtaId ;  /* 0x00000000000c89c3 */ /* 0x000e620000008800 */
[----:B------:R-:W-:Y:S01]  /*05e0*/  VOTEU.ALL UP1, P1 ;  /* 0x00000000003f7886 */ /* 0x000fe20000820000 */
[----:B------:R-:W-:Y:S01]  /*05f0*/  @!UP0 UMOV UR8, 0x400 ;  /* 0x0000040000088882 */ /* 0x000fe20000000000 */
[----:B------:R-:W-:Y:S01]  /*0600*/  IMAD R2, R11, 0x4, R2 ;  /* 0x000000040b027824 */ /* 0x000fe200078e0202 */
[----:B0-----:R-:W-:Y:S01]  /*0610*/  R2UR UR4, R10 ;  /* 0x000000000a0472ca */ /* 0x001fe200000e0000 */
[----:B------:R-:W0:Y:S01]  /*0620*/  F2I.U32.TRUNC.NTZ R6, R6 ;  /* 0x0000000600067305 */ /* 0x000e22000020f000 */
[----:B------:R-:W-:Y:S01]  /*0630*/  @!UP1 UMOV UR14, 0x400 ;  /* 0x00000400000e9882 */ /* 0x000fe20000000000 */
[C---:B------:R-:W-:Y:S01]  /*0640*/  IMAD.SHL.U32 R19, R2.reuse, 0x4, RZ ;  /* 0x0000000402137824 */ /* 0x040fe200078e00ff */
[----:B------:R-:W-:Y:S01]  /*0650*/  LEA.HI R0, R2, R2, RZ, 0x1 ;  /* 0x0000000202007211 */ /* 0x000fe200078f08ff */
[----:B------:R-:W2:Y:S01]  /*0660*/  @!UP1 S2UR UR15, SR_CgaCtaId ;  /* 0x00000000000f99c3 */ /* 0x000ea20000008800 */
[----:B------:R-:W-:Y:S01]  /*0670*/  VOTEU.ALL UP2, P1 ;  /* 0x00000000003f7886 */ /* 0x000fe20000840000 */
[----:B------:R-:W-:Y:S01]  /*0680*/  VOTEU.ALL UP3, P1 ;  /* 0x00000000003f7886 */ /* 0x000fe20000860000 */
[----:B------:R-:W-:Y:S01]  /*0690*/  LOP3.LUT R7, R0, 0xfffffffe, RZ, 0xc0, !PT ;  /* 0xfffffffe00077812 */ /* 0x000fe200078ec0ff */
[----:B------:R-:W-:Y:S01]  /*06a0*/  VOTEU.ALL UP4, P1 ;  /* 0x00000000003f7886 */ /* 0x000fe20000880000 */
[----:B------:R-:W-:Y:S01]  /*06b0*/  LOP3.LUT R19, R2, 0xc, R19, 0x78, !PT ;  /* 0x0000000c02137812 */ /* 0x000fe200078e7813 */
[----:B------:R-:W-:-:S02]  /*06c0*/  VOTEU.ALL UP5, P1 ;  /* 0x00000000003f7886 */ /* 0x000fc400008a0000 */
[----:B------:R-:W-:Y:S01]  /*06d0*/  IMAD.IADD R7, R2, 0x1, -R7 ;  /* 0x0000000102077824 */ /* 0x000fe200078e0a07 */
[----:B------:R-:W-:Y:S01]  /*06e0*/  UIADD3 UR4, -UR4, URZ, URZ ;  /* 0x0000003f04047290 */ /* 0x000fe2000fffe13f */
[----:B------:R-:W5:Y:S01]  /*06f0*/  LDC R2, c[0x0][0x140] ;  /* 0x00005000ff027b82 */ /* 0x000f620000000800 */
[----:B0-----:R-:W-:Y:S02]  /*0700*/  R2UR UR10, R6 ;  /* 0x00000000060a72ca */ /* 0x001fe400000e0000 */
[----:B------:R-:W-:Y:S02]  /*0710*/  UIMAD UR7, UR7, UR4, UR11 ;  /* 0x00000004070772a4 */ /* 0x000fe4000f8e020b */
[----:B-1----:R-:W-:Y:S01]  /*0720*/  @!UP0 ULEA UR8, UR12, UR8, 0x18 ;  /* 0x000000080c088291 */ /* 0x002fe2000f8ec03f */
[----:B------:R-:W-:Y:S01]  /*0730*/  UMOV UR4, 0x20 ;  /* 0x0000002000047882 */ /* 0x000fe20000000000 */
[----:B------:R-:W-:-:S04]  /*0740*/  @!UP1 UIADD3 UR12, -UR13, 0x100000, URZ ;  /* 0x001000000d0c9890 */ /* 0x000fc8000fffe13f */
[----:B------:R-:W-:Y:S02]  /*0750*/  @!UP1 USHF.L.U32 UR13, UR12, 0xb, URZ ;  /* 0x0000000b0c0d9899 */ /* 0x000fe4000800063f */
[----:B------:R-:W-:Y:S01]  /*0760*/  @!UP1 USHF.L.U32 UR12, UR12, 0x1, URZ ;  /* 0x000000010c0c9899 */ /* 0x000fe2000800063f */
[----:B------:R-:W-:Y:S01]  /*0770*/  ISETP.NE.AND P3, PT, R7, UR7, PT ;  /* 0x0000000707007c0c */ /* 0x000fe2000bf65270 */
[----:B------:R-:W-:-:S04]  /*0780*/  @!UP0 UIADD3 UR4, -UR4, 0x100000, URZ ;  /* 0x0010000004048890 */ /* 0x000fc8000fffe13f */
[----:B------:R-:W-:Y:S02]  /*0790*/  @!UP0 USHF.L.U32 UR5, UR4, 0xb, URZ ;  /* 0x0000000b04058899 */ /* 0x000fe4000800063f */
[----:B------:R-:W-:Y:S01]  /*07a0*/  @!UP0 USHF.L.U32 UR4, UR4, 0x1, URZ ;  /* 0x0000000104048899 */ /* 0x000fe2000800063f */
[----:B------:R-:W-:Y:S01]  /*07b0*/  VOTEU.ALL UP0, P0 ;  /* 0x00000000003f7886 */ /* 0x000fe20000000000 */
[----:B--2---:R-:W-:Y:S01]  /*07c0*/  @!UP1 ULEA UR14, UR15, UR14, 0x18 ;  /* 0x0000000e0f0e9291 */ /* 0x004fe2000f8ec03f */
[----:B------:R-:W-:Y:S01]  /*07d0*/  VOTEU.ALL UP1, P0 ;  /* 0x00000000003f7886 */ /* 0x000fe20000020000 */
[----:B------:R-:W-:Y:S01]  /*07e0*/  UIADD3 UR10, -UR10, URZ, URZ ;  /* 0x0000003f0a0a7290 */ /* 0x000fe2000fffe13f */
[----:B------:R-:W-:Y:S01]  /*07f0*/  LOP3.LUT P0, RZ, R4, 0x7, RZ, 0xc0, !PT ;  /* 0x0000000704ff7812 */ /* 0x000fe2000780c0ff */
[----:B------:R-:W0:Y:S06]  /*0800*/  FENCE.VIEW.ASYNC.S ;  /* 0x00000000000073c6 */ /* 0x000e2c0000000000 */
[----:B0-----:R-:W0:Y:S01]  /*0810*/  @!UP0 SYNCS.EXCH.64 URZ, [UR8+0x50], UR4 ;  /* 0x00005004083f85b2 */ /* 0x001e220008000100 */
[----:B------:R-:W-:-:S02]  /*0820*/  @P3 LEA.HI R0, R19, R19, RZ, 0x1 ;  /* 0x0000001313003211 */ /* 0x000fc400078f08ff */
[----:B-----5:R-:W-:Y:S02]  /*0830*/  ISETP.EQ.U32.AND P1, PT, R2, 0x1, PT ;  /* 0x000000010200780c */ /* 0x020fe40003f22070 */
[----:B------:R-:W-:Y:S02]  /*0840*/  @P3 SHF.R.S32.HI R0, RZ, 0x1, R0 ;  /* 0x00000001ff003819 */ /* 0x000fe40000011400 */
[----:B------:R-:W-:Y:S01]  /*0850*/  ISETP.LT.U32.AND P0, PT, R19, 0x2, !P0 ;  /* 0x000000021300780c */ /* 0x000fe20004701070 */
[----:B------:R1:W2:Y:S01]  /*0860*/  @!UP1 SYNCS.EXCH.64 URZ, [UR8+0x58], UR4 ;  /* 0x00005804083f95b2 */ /* 0x0002a20008000100 */
[----:B------:R-:W-:Y:S01]  /*0870*/  NOP ;  /* 0x0000000000007918 */ /* 0x000fe20000000000 */
[----:B-1----:R-:W-:Y:S01]  /*0880*/  UIMAD UR4, UR18, UR10, UR9 ;  /* 0x0000000a120472a4 */ /* 0x002fe2000f8e0209 */
[----:B---3--:R-:W-:Y:S02]  /*0890*/  R2UR UR8, R5 ;  /* 0x00000000050872ca */ /* 0x008fe400000e0000 */
[----:B------:R-:W-:Y:S01]  /*08a0*/  SEL R5, RZ, 0x1, !P0 ;  /* 0x00000001ff057807 */ /* 0x000fe20004000000 */
[----:B------:R1:W3:Y:S02]  /*08b0*/  @!UP2 SYNCS.EXCH.64 URZ, [UR14+0x30], UR12 ;  /* 0x0000300c0e3fa5b2 */ /* 0x0002e40008000100 */
[----:B------:R-:W-:-:S04]  /*08c0*/  @P3 ISETP.NE.AND P4, PT, R0, UR4, PT ;  /* 0x0000000400003c0c */ /* 0x000fc8000bf85270 */
[----:B------:R-:W-:-:S04]  /*08d0*/  @P3 SEL R18, RZ, 0x1, P4 ;  /* 0x00000001ff123807 */ /* 0x000fc80002000000 */
[----:B------:R-:W-:Y:S01]  /*08e0*/  LOP3.LUT R18, R18, R5, RZ, 0xc0, !PT ;  /* 0x0000000512127212 */ /* 0x000fe200078ec0ff */
[----:B------:R1:W0:Y:S01]  /*08f0*/  @!UP3 SYNCS.EXCH.64 URZ, [UR14+0x38], UR12 ;  /* 0x0000380c0e3fb5b2 */ /* 0x0002220008000100 */
[----:B------:R1:W0:Y:S01]  /*0900*/  @!UP4 SYNCS.EXCH.64 URZ, [UR14+0x40], UR12 ;  /* 0x0000400c0e3fc5b2 */ /* 0x0002220008000100 */
[----:B------:R1:W0:Y:S01]  /*0910*/  @!UP5 SYNCS.EXCH.64 URZ, [UR14+0x48], UR12 ;  /* 0x0000480c0e3fd5b2 */ /* 0x0002220008000100 */
[----:B------:R-:W-:Y:S01]  /*0920*/  NOP ;  /* 0x0000000000007918 */ /* 0x000fe20000000000 */
[----:B-1----:R-:W-:Y:S05]  /*0930*/  @!P1 BRA `(.L_x_3) ;  /* 0x0000000000089947 */ /* 0x002fea0003800000 */
[----:B0-234-:R-:W-:Y:S01]  /*0940*/  UCGABAR_ARV ;  /* 0x00000000000079c7 */ /* 0x01dfe20008000000 */
[----:B------:R-:W-:Y:S05]  /*0950*/  BRA `(.L_x_4) ;  /* 0x0000000000047947 */ /* 0x000fea0003800000 */
.L_x_3:
[----:B0-234-:R-:W-:Y:S01]  /*0960*/  NOP ;  /* 0x0000000000007918 */ /* 0x01dfe20000000000 */
.L_x_4:
[----:B------:R-:W-:Y:S01]  /*0970*/  ULDC.64 UR4, c[0x0][0x598] ;  /* 0x0001660000047ab9 */ /* 0x000fe20000000a00 */
[----:B------:R-:W-:Y:S01]  /*0980*/  ULDC.64 UR52, c[0x0][0x208] ;  /* 0x0000820000347ab9 */ /* 0x000fe20000000a00 */
[----:B------:R-:W-:-:S04]  /*0990*/  ISETP.NE.U32.AND P0, PT, RZ, UR4, PT ;  /* 0x00000004ff007c0c */ /* 0x000fc8000bf05070 */
[----:B------:R-:W-:-:S13]  /*09a0*/  ISETP.NE.AND.EX P0, PT, RZ, UR5, PT, P0 ;  /* 0x00000005ff007c0c */ /* 0x000fda000bf05300 */
[----:B------:R-:W-:Y:S05]  /*09b0*/  @!P0 BRA `(.L_x_5) ;  /* 0x00000000001c8947 */ /* 0x000fea0003800000 */
[----:B------:R-:W0:Y:S02]  /*09c0*/  LDC.64 R6, c[0x0][0x598] ;  /* 0x00016600ff067b82 */ /* 0x000e240000000a00 */
[----:B0-----:R-:W2:Y:S02]  /*09d0*/  LDG.E.64 R6, desc[UR52][R6.64] ;  /* 0x0000003406067981 */ /* 0x001ea4000c1e1b00 */
[----:B--2---:R-:W-:-:S04]  /*09e0*/  ISETP.NE.U32.AND P0, PT, R6, RZ, PT ;  /* 0x000000ff0600720c */ /* 0x004fc80003f05070 */
[----:B------:R-:W-:-:S13]  /*09f0*/  ISETP.NE.AND.EX P0, PT, R7, RZ, PT, P0 ;  /* 0x000000ff0700720c */ /* 0x000fda0003f05300 */
[----:B------:R-:W-:Y:S05]  /*0a00*/  @!P0 BRA `(.L_x_5) ;  /* 0x0000000000088947 */ /* 0x000fea0003800000 */
[----:B------:R0:W5:Y:S01]  /*0a10*/  LD.E R2, desc[UR52][R6.64] ;  /* 0x0000003406027980 */ /* 0x000162000c101900 */
[----:B------:R-:W-:Y:S05]  /*0a20*/  BRA `(.L_x_6) ;  /* 0x0000000000247947 */ /* 0x000fea0003800000 */
.L_x_5:
[----:B------:R-:W-:Y:S02]  /*0a30*/  ULDC.64 UR4, c[0x0][0x588] ;  /* 0x0001620000047ab9 */ /* 0x000fe40000000a00 */
[----:B------:R-:W-:-:S04]  /*0a40*/  ISETP.NE.U32.AND P0, PT, RZ, UR4, PT ;  /* 0x00000004ff007c0c */ /* 0x000fc8000bf05070 */
[----:B------:R-:W-:-:S13]  /*0a50*/  ISETP.NE.AND.EX P0, PT, RZ, UR5, PT, P0 ;  /* 0x00000005ff007c0c */ /* 0x000fda000bf05300 */
[----:B------:R-:W-:Y:S05]  /*0a60*/  @!P0 BRA `(.L_x_7) ;  /* 0x00000000000c8947 */ /* 0x000fea0003800000 */
[----:B------:R-:W0:Y:S02]  /*0a70*/  LDC.64 R6, c[0x0][0x588] ;  /* 0x00016200ff067b82 */ /* 0x000e240000000a00 */
[----:B0-----:R1:W5:Y:S01]  /*0a80*/  LDG.E R2, desc[UR52][R6.64] ;  /* 0x0000003406027981 */ /* 0x001362000c1e1900 */
[----:B------:R-:W-:Y:S05]  /*0a90*/  BRA `(.L_x_6) ;  /* 0x0000000000087947 */ /* 0x000fea0003800000 */
.L_x_7:
[----:B------:R-:W-:Y:S02]  /*0aa0*/  ULDC UR4, c[0x0][0x580] ;  /* 0x0001600000047ab9 */ /* 0x000fe40000000800 */
[----:B------:R-:W-:-:S07]  /*0ab0*/  IMAD.U32 R2, RZ, RZ, UR4 ;  /* 0x00000004ff027e24 */ /* 0x000fce000f8e00ff */
.L_x_6:
[----:B------:R-:W-:Y:S02]  /*0ac0*/  ULDC.64 UR4, c[0x0][0x5a0] ;  /* 0x0001680000047ab9 */ /* 0x000fe40000000a00 */
[----:B------:R-:W-:-:S04]  /*0ad0*/  ISETP.NE.U32.AND P0, PT, RZ, UR4, PT ;  /* 0x00000004ff007c0c */ /* 0x000fc8000bf05070 */
[----:B------:R-:W-:-:S13]  /*0ae0*/  ISETP.NE.AND.EX P0, PT, RZ, UR5, PT, P0 ;  /* 0x00000005ff007c0c */ /* 0x000fda000bf05300 */
[----:B------:R-:W-:Y:S05]  /*0af0*/  @!P0 BRA `(.L_x_8) ;  /* 0x00000000001c8947 */ /* 0x000fea0003800000 */
[----:B01----:R-:W0:Y:S02]  /*0b00*/  LDC.64 R6, c[0x0][0x5a0] ;  /* 0x00016800ff067b82 */ /* 0x003e240000000a00 */
[----:B0-----:R-:W2:Y:S02]  /*0b10*/  LDG.E.64 R6, desc[UR52][R6.64] ;  /* 0x0000003406067981 */ /* 0x001ea4000c1e1b00 */
[----:B--2---:R-:W-:-:S04]  /*0b20*/  ISETP.NE.U32.AND P0, PT, R6, RZ, PT ;  /* 0x000000ff0600720c */ /* 0x004fc80003f05070 */
[----:B------:R-:W-:-:S13]  /*0b30*/  ISETP.NE.AND.EX P0, PT, R7, RZ, PT, P0 ;  /* 0x000000ff0700720c */ /* 0x000fda0003f05300 */
[----:B------:R-:W-:Y:S05]  /*0b40*/  @!P0 BRA `(.L_x_8) ;  /* 0x0000000000088947 */ /* 0x000fea0003800000 */
[----:B------:R0:W5:Y:S01]  /*0b50*/  LD.E R16, desc[UR52][R6.64] ;  /* 0x0000003406107980 */ /* 0x000162000c101900 */
[----:B------:R-:W-:Y:S05]  /*0b60*/  BRA `(.L_x_9) ;  /* 0x0000000000247947 */ /* 0x000fea0003800000 */
.L_x_8:
[----:B------:R-:W-:Y:S02]  /*0b70*/  ULDC.64 UR4, c[0x0][0x590] ;  /* 0x0001640000047ab9 */ /* 0x000fe40000000a00 */
[----:B------:R-:W-:-:S04]  /*0b80*/  ISETP.NE.U32.AND P0, PT, RZ, UR4, PT ;  /* 0x00000004ff007c0c */ /* 0x000fc8000bf05070 */
[----:B------:R-:W-:-:S13]  /*0b90*/  ISETP.NE.AND.EX P0, PT, RZ, UR5, PT, P0 ;  /* 0x00000005ff007c0c */ /* 0x000fda000bf05300 */
[----:B------:R-:W-:Y:S05]  /*0ba0*/  @!P0 BRA `(.L_x_10) ;  /* 0x00000000000c8947 */ /* 0x000fea0003800000 */
[----:B------:R-:W2:Y:S02]  /*0bb0*/  LDC.64 R16, c[0x0][0x590] ;  /* 0x00016400ff107b82 */ /* 0x000ea40000000a00 */
[----:B--2---:R2:W5:Y:S01]  /*0bc0*/  LDG.E R16, desc[UR52][R16.64] ;  /* 0x0000003410107981 */ /* 0x004562000c1e1900 */
[----:B------:R-:W-:Y:S05]  /*0bd0*/  BRA `(.L_x_9) ;  /* 0x0000000000087947 */ /* 0x000fea0003800000 */
.L_x_10:
[----:B------:R-:W-:Y:S02]  /*0be0*/  ULDC UR4, c[0x0][0x584] ;  /* 0x0001610000047ab9 */ /* 0x000fe40000000800 */
[----:B------:R-:W-:-:S07]  /*0bf0*/  IMAD.U32 R16, RZ, RZ, UR4 ;  /* 0x00000004ff107e24 */ /* 0x000fce000f8e00ff */
.L_x_9:
[----:B------:R-:W-:Y:S01]  /*0c00*/  ULDC UR4, c[0x0][0x65c] ;  /* 0x0001970000047ab9 */ /* 0x000fe20000000800 */
[----:B01----:R-:W0:Y:S01]  /*0c10*/  LDC.64 R6, c[0x0][0x650] ;  /* 0x00019400ff067b82 */ /* 0x003e220000000a00 */
[----:B------:R-:W-:Y:S01]  /*0c20*/  UISETP.NE.AND UP2, UPT, UR4, 0x1, UPT ;  /* 0x000000010400788c */ /* 0x000fe2000bf45270 */
[----:B------:R-:W-:Y:S01]  /*0c30*/  IMAD.MOV.U32 R5, RZ, RZ, -0x1 ;  /* 0xffffffffff057424 */ /* 0x000fe200078e00ff */
[----:B------:R-:W-:Y:S01]  /*0c40*/  UISETP.NE.AND UP0, UPT, UR19, 0x2, UPT ;  /* 0x000000021300788c */ /* 0x000fe2000bf05270 */
[----:B--2---:R-:W-:Y:S01]  /*0c50*/  IMAD.MOV.U32 R17, RZ, RZ, -0x1 ;  /* 0xffffffffff117424 */ /* 0x004fe200078e00ff */
[----:B------:R-:W-:-:S07]  /*0c60*/  UP2UR UR38, UPR, URZ, 0x4 ;  /* 0x000000043f267883 */ /* 0x000fce0008000000 */
[----:B------:R-:W-:Y:S01]  /*0c70*/  @UP2 ULDC UR14, c[0x0][0x10] ;  /* 0x00000400000e2ab9 */ /* 0x000fe20000000800 */
[----:B------:R-:W-:Y:S01]  /*0c80*/  @UP2 UMOV UR4, UR9 ;  /* 0x0000000900042c82 */ /* 0x000fe20008000000 */
[----:B------:R-:W-:Y:S01]  /*0c90*/  @UP2 UMOV UR5, URZ ;  /* 0x0000003f00052c82 */ /* 0x000fe20008000000 */
[----:B------:R-:W-:Y:S01]  /*0ca0*/  @!UP2 ULDC UR17, c[0x0][0xc] ;  /* 0x000003000011aab9 */ /* 0x000fe20000000800 */
[----:B------:R-:W-:Y:S01]  /*0cb0*/  @UP2 UIMAD.WIDE.U32 UR14, UR11, UR14, UR4 ;  /* 0x0000000e0b0e22a5 */ /* 0x000fe2000f8e0004 */
[----:B------:R-:W-:Y:S02]  /*0cc0*/  ULDC UR12, c[0x0][0xc] ;  /* 0x00000300000c7ab9 */ /* 0x000fe40000000800 */
[----:B------:R-:W-:Y:S01]  /*0cd0*/  @UP2 UMOV UR4, URZ ;  /* 0x0000003f00042c82 */ /* 0x000fe20008000000 */
[----:B------:R-:W-:Y:S01]  /*0ce0*/  UMOV UR5, URZ ;  /* 0x0000003f00057c82 */ /* 0x000fe20008000000 */
[----:B------:R-:W-:Y:S01]  /*0cf0*/  @UP2 UIADD3 UR15, UR15, UR4, URZ ;  /* 0x000000040f0f2290 */ /* 0x000fe2000fffe03f */
[----:B------:R-:W-:-:S02]  /*0d00*/  ULDC UR13, c[0x0][0x10] ;  /* 0x00000400000d7ab9 */ /* 0x000fc40000000800 */
[----:B------:R-:W-:Y:S01]  /*0d10*/  UMOV UR4, UR11 ;  /* 0x0000000b00047c82 */ /* 0x000fe20008000000 */
[----:B------:R-:W-:Y:S02]  /*0d20*/  UIMAD.WIDE.U32 UR12, UR12, UR13, URZ ;  /* 0x0000000d0c0c72a5 */ /* 0x000fe4000f8e003f */
[----:B------:R-:W-:Y:S01]  /*0d30*/  @!UP2 UIMAD.WIDE.U32 UR4, UR9, UR17, UR4 ;  /* 0x000000110904a2a5 */ /* 0x000fe2000f8e0004 */
[----:B------:R-:W-:Y:S02]  /*0d40*/  ULDC UR11, c[0x0][0x14] ;  /* 0x00000500000b7ab9 */ /* 0x000fe40000000800 */
[----:B------:R-:W-:Y:S02]  /*0d50*/  UIMAD.WIDE.U32 UR50, UR12, UR11, URZ ;  /* 0x0000000b0c3272a5 */ /* 0x000fe4000f8e003f */
[----:B------:R-:W-:Y:S02]  /*0d60*/  UIMAD UR39, UR13, UR11, URZ ;  /* 0x0000000b0d2772a4 */ /* 0x000fe4000f8e023f */
[----:B------:R-:W-:Y:S01]  /*0d70*/  @!UP2 UMOV UR14, UR4 ;  /* 0x00000004000eac82 */ /* 0x000fe20008000000 */
[----:B------:R-:W-:Y:S01]  /*0d80*/  @!UP2 UMOV UR15, UR5 ;  /* 0x00000005000fac82 */ /* 0x000fe20008000000 */
[----:B------:R-:W-:-:S02]  /*0d90*/  UIADD3 UR4, UP1, UR14, UR50, URZ ;  /* 0x000000320e047290 */ /* 0x000fc4000ff3e03f */
[----:B------:R-:W-:Y:S02]  /*0da0*/  UIADD3 UR39, UR51, UR39, URZ ;  /* 0x0000002733277290 */ /* 0x000fe4000fffe03f */
[----:B------:R-:W-:Y:S02]  /*0db0*/  USEL UR4, UR4, UR14, !UP0 ;  /* 0x0000000e04047287 */ /* 0x000fe4000c000000 */
[----:B------:R-:W-:-:S04]  /*0dc0*/  UIADD3.X UR5, UR15, UR39, URZ, UP1, !UPT ;  /* 0x000000270f057290 */ /* 0x000fc80008ffe43f */
[----:B0-----:R-:W-:Y:S01]  /*0dd0*/  ISETP.LE.U32.AND P0, PT, R6, UR4, PT ;  /* 0x0000000406007c0c */ /* 0x001fe2000bf03070 */
[----:B------:R-:W-:Y:S01]  /*0de0*/  USEL UR5, UR5, UR15, !UP0 ;  /* 0x0000000f05057287 */ /* 0x000fe2000c000000 */
[----:B------:R-:W-:Y:S02]  /*0df0*/  IMAD.MOV.U32 R6, RZ, RZ, -0x1 ;  /* 0xffffffffff067424 */ /* 0x000fe400078e00ff */
[----:B------:R-:W-:-:S03]  /*0e00*/  IMAD.U32 R23, RZ, RZ, UR4 ;  /* 0x00000004ff177e24 */ /* 0x000fc6000f8e00ff */
[----:B------:R0:W-:Y:S01]  /*0e10*/  STL [R1], R6 ;  /* 0x0000000601007387 */ /* 0x0001e20000100800 */
[----:B------:R-:W-:Y:S02]  /*0e20*/  IMAD.U32 R0, RZ, RZ, UR5 ;  /* 0x00000005ff007e24 */ /* 0x000fe4000f8e00ff */
[----:B------:R-:W-:Y:S01]  /*0e30*/  IMAD.U32 R22, RZ, RZ, UR5 ;  /* 0x00000005ff167e24 */ /* 0x000fe2000f8e00ff */
[----:B------:R0:W-:Y:S02]  /*0e40*/  STL [R1+0x4], R5 ;  /* 0x0000040501007387 */ /* 0x0001e40000100800 */
[----:B------:R-:W-:Y:S02]  /*0e50*/  ISETP.GE.U32.AND.EX P0, PT, R0, R7, PT, P0 ;  /* 0x000000070000720c */ /* 0x000fe40003f06100 */
[----:B------:R-:W-:-:S11]  /*0e60*/  PRMT R0, RZ, 0x7610, R0 ;  /* 0x00007610ff007816 */ /* 0x000fd60000000000 */
[----:B0-----:R-:W-:Y:S05]  /*0e70*/  @P0 BRA `(.L_x_11) ;  /* 0x0000000400580947 */ /* 0x001fea0003800000 */
[----:B------:R-:W-:Y:S01]  /*0e80*/  ULDC.64 UR20, c[0x0][0x628] ;  /* 0x00018a0000147ab9 */ /* 0x000fe20000000a00 */
[C---:B------:R-:W-:Y:S01]  /*0e90*/  R2UR UR22, R23.reuse ;  /* 0x00000000171672ca */ /* 0x040fe200000e0000 */
[----:B------:R-:W-:Y:S01]  /*0ea0*/  ULDC UR19, c[0x0][0x630] ;  /* 0x00018c0000137ab9 */ /* 0x000fe20000000800 */
[----:B------:R-:W-:Y:S02]  /*0eb0*/  ISETP.NE.U32.AND P0, PT, RZ, UR20, PT ;  /* 0x00000014ff007c0c */ /* 0x000fe4000bf05070 */
[----:B------:R-:W-:Y:S02]  /*0ec0*/  R2UR UR4, R23 ;  /* 0x00000000170472ca */ /* 0x000fe400000e0000 */
[----:B------:R-:W-:Y:S02]  /*0ed0*/  ISETP.NE.AND.EX P0, PT, RZ, UR21, PT, P0 ;  /* 0x00000015ff007c0c */ /* 0x000fe4000bf05300 */
[----:B------:R-:W-:-:S11]  /*0ee0*/  R2UR UR5, R22 ;  /* 0x00000000160572ca */ /* 0x000fd600000e0000 */
[----:B------:R-:W-:Y:S05]  /*0ef0*/  @!P0 BRA `(.L_x_12) ;  /* 0x0000000000308947 */ /* 0x000fea0003800000 */
[----:B------:R-:W-:Y:S01]  /*0f00*/  R2UR UR4, R23 ;  /* 0x00000000170472ca */ /* 0x000fe200000e0000 */
[----:B------:R-:W-:Y:S01]  /*0f10*/  ULDC UR11, c[0x0][0x634] ;  /* 0x00018d00000b7ab9 */ /* 0x000fe20000000800 */
[----:B------:R-:W-:-:S11]  /*0f20*/  R2UR UR17, R22 ;  /* 0x00000000161172ca */ /* 0x000fd600000e0000 */
[----:B------:R-:W-:-:S04]  /*0f30*/  UIADD3 UR11, UP1, UR4, UR11, URZ ;  /* 0x0000000b040b7290 */ /* 0x000fc8000ff3e03f */
[----:B------:R-:W-:-:S04]  /*0f40*/  UIADD3.X UR17, URZ, UR17, URZ, UP1, !UPT ;  /* 0x000000113f117290 */ /* 0x000fc80008ffe43f */
[----:B------:R-:W-:-:S04]  /*0f50*/  UIMAD.WIDE.U32 UR4, UR17, UR20, URZ ;  /* 0x00000014110472a5 */ /* 0x000fc8000f8e003f */
[----:B------:R-:W-:Y:S02]  /*0f60*/  UIMAD.WIDE.U32 UR12, UP1, UR11, UR21, UR4 ;  /* 0x000000150b0c72a5 */ /* 0x000fe4000f820004 */
[----:B------:R-:W-:Y:S02]  /*0f70*/  UIMAD.WIDE.U32 UR4, UR11, UR20, URZ ;  /* 0x000000140b0472a5 */ /* 0x000fe4000f8e003f */
[----:B------:R-:W-:Y:S02]  /*0f80*/  UIADD3.X UR15, URZ, URZ, URZ, UP1, !UPT ;  /* 0x0000003f3f0f7290 */ /* 0x000fe40008ffe43f */
[----:B------:R-:W-:Y:S01]  /*0f90*/  UIADD3 URZ, UP1, UR5, UR12, URZ ;  /* 0x0000000c053f7290 */ /* 0x000fe2000ff3e03f */
[----:B------:R-:W-:-:S03]  /*0fa0*/  UMOV UR14, UR13 ;  /* 0x0000000d000e7c82 */ /* 0x000fc60008000000 */
[----:B------:R-:W-:-:S12]  /*0fb0*/  UIMAD.WIDE.U32.X UR4, UR17, UR21, UR14, UP1 ;  /* 0x00000015110472a5 */ /* 0x000fd800088e040e */
.L_x_12:
[----:B------:R-:W-:Y:S01]  /*0fc0*/  USHF.R.U64 UR4, UR4, UR19, UR5 ;  /* 0x0000001304047299 */ /* 0x000fe20008001205 */
[----:B------:R-:W-:Y:S01]  /*0fd0*/  R2UR UR13, R22 ;  /* 0x00000000160d72ca */ /* 0x000fe200000e0000 */
[----:B------:R-:W-:Y:S02]  /*0fe0*/  USHF.R.U32.HI UR5, URZ, UR19, UR5 ;  /* 0x000000133f057299 */ /* 0x000fe40008011605 */
[----:B------:R-:W-:Y:S01]  /*0ff0*/  UIADD3 UR11, UP1, URZ, -UR4, URZ ;  /* 0x800000043f0b7290 */ /* 0x000fe2000ff3e03f */
[----:B------:R-:W-:Y:S01]  /*1000*/  ULDC.64 UR14, c[0x0][0x620] ;  /* 0x00018800000e7ab9 */ /* 0x000fe20000000a00 */
[----:B------:R-:W-:Y:S02]  /*1010*/  UMOV UR12, UR22 ;  /* 0x00000016000c7c82 */ /* 0x000fe40008000000 */
[----:B------:R-:W-:Y:S02]  /*1020*/  UIADD3.X UR5, URZ, ~UR5, URZ, UP1, !UPT ;  /* 0x800000053f057290 */ /* 0x000fe40008ffe43f */
[----:B------:R-:W-:-:S02]  /*1030*/  UISETP.NE.AND UP2, UPT, UR38, URZ, UPT ;  /* 0x0000003f2600728c */ /* 0x000fc4000bf45270 */
[----:B------:R-:W-:Y:S02]  /*1040*/  UIMAD UR5, UR5, UR14, URZ ;  /* 0x0000000e050572a4 */ /* 0x000fe4000f8e023f */
[----:B------:R-:W-:Y:S02]  /*1050*/  UIMAD.WIDE.U32 UR12, UR11, UR14, UR12 ;  /* 0x0000000e0b0c72a5 */ /* 0x000fe4000f8e000c */
[----:B------:R-:W-:Y:S01]  /*1060*/  UIMAD UR11, UR11, UR15, UR5 ;  /* 0x0000000f0b0b72a4 */ /* 0x000fe2000f8e0205 */
[----:B------:R-:W-:Y:S02]  /*1070*/  ULDC UR14, c[0x0][0x618] ;  /* 0x00018600000e7ab9 */ /* 0x000fe40000000800 */
[----:B------:R-:W-:Y:S01]  /*1080*/  ULDC UR15, c[0x0][0x608] ;  /* 0x00018200000f7ab9 */ /* 0x000fe20000000800 */
[----:B------:R-:W-:Y:S02]  /*1090*/  UIADD3 UR11, UR13, UR11, URZ ;  /* 0x0000000b0d0b7290 */ /* 0x000fe4000fffe03f */
[----:B------:R-:W-:-:S02]  /*10a0*/  @UP2 UIMAD UR7, UR18, UR10, UR9 ;  /* 0x0000000a120722a4 */ /* 0x000fc4000f8e0209 */
[----:B------:R-:W-:Y:S02]  /*10b0*/  USHF.R.U64 UR22, UR12, UR14, UR11 ;  /* 0x0000000e0c167299 */ /* 0x000fe4000800120b */
[----:B------:R-:W-:Y:S01]  /*10c0*/  USHF.R.U32.HI UR12, URZ, UR14, UR11 ;  /* 0x0000000e3f0c7299 */ /* 0x000fe2000801160b */
[----:B------:R-:W-:Y:S02]  /*10d0*/  ULDC UR23, c[0x0][0x658] ;  /* 0x0001960000177ab9 */ /* 0x000fe40000000800 */
[----:B------:R-:W-:Y:S01]  /*10e0*/  ULDC.64 UR10, c[0x0][0x640] ;  /* 0x00019000000a7ab9 */ /* 0x000fe20000000a00 */
[----:B------:R-:W-:Y:S01]  /*10f0*/  USHF.R.U64 UR27, UR22, UR15, UR12 ;  /* 0x0000000f161b7299 */ /* 0x000fe2000800120c */
[----:B------:R-:W-:Y:S01]  /*1100*/  ISETP.NE.U32.AND P0, PT, RZ, UR10, PT ;  /* 0x0000000aff007c0c */ /* 0x000fe2000bf05070 */
[----:B------:R-:W-:Y:S01]  /*1110*/  USHF.R.U32.HI UR12, URZ, UR15, UR12 ;  /* 0x0000000f3f0c7299 */ /* 0x000fe2000801160c */
[----:B------:R-:W-:Y:S02]  /*1120*/  UMOV UR9, 0xffffffff ;  /* 0xffffffff00097882 */ /* 0x000fe40000000000 */
[----:B------:R-:W-:Y:S01]  /*1130*/  ISETP.NE.AND.EX P0, PT, RZ, UR11, PT, P0 ;  /* 0x0000000bff007c0c */ /* 0x000fe2000bf05300 */
[----:B------:R-:W-:-:S02]  /*1140*/  USHF.L.U32 UR9, UR9, UR23, URZ ;  /* 0x0000001709097299 */ /* 0x000fc4000800063f */
[----:B------:R-:W-:Y:S01]  /*1150*/  USHF.R.U64 UR28, UR27, UR23, UR12 ;  /* 0x000000171b1c7299 */ /* 0x000fe2000800120c */
[----:B------:R-:W-:Y:S01]  /*1160*/  ULDC UR5, c[0x0][0x600] ;  /* 0x0001800000057ab9 */ /* 0x000fe20000000800 */
[----:B------:R-:W-:Y:S02]  /*1170*/  ULOP3.LUT UR17, URZ, UR9, URZ, 0x33, !UPT ;  /* 0x000000093f117292 */ /* 0x000fe4000f8e333f */
[----:B------:R-:W-:Y:S02]  /*1180*/  UIADD3 UR21, UR5, -0x1, URZ ;  /* 0xffffffff05157890 */ /* 0x000fe4000fffe03f */
[----:B------:R-:W-:Y:S01]  /*1190*/  USHF.R.U32.HI UR12, URZ, UR23, UR12 ;  /* 0x000000173f0c7299 */ /* 0x000fe2000801160c */
[----:B------:R-:W-:Y:S01]  /*11a0*/  ULDC UR24, c[0x0][0x648] ;  /* 0x0001920000187ab9 */ /* 0x000fe20000000800 */
[----:B------:R-:W-:Y:S01]  /*11b0*/  ULDC UR25, c[0x0][0x638] ;  /* 0x00018e0000197ab9 */ /* 0x000fe20000000800 */
[----:B------:R-:W-:Y:S01]  /*11c0*/  UMOV UR26, 0x1 ;  /* 0x00000001001a7882 */ /* 0x000fe20000000000 */
[----:B------:R-:W-:Y:S01]  /*11d0*/  UMOV UR9, UR28 ;  /* 0x0000001c00097c82 */ /* 0x000fe20008000000 */
[----:B------:R-:W-:Y:S07]  /*11e0*/  @!P0 BRA `(.L_x_13) ;  /* 0x0000000000308947 */ /* 0x000fee0003800000 */
[----:B------:R-:W-:Y:S02]  /*11f0*/  ULDC UR9, c[0x0][0x64c] ;  /* 0x0001930000097ab9 */ /* 0x000fe40000000800 */
        /* <DEDUP_REMOVED lines=8> */
[----:B------:R-:W-:-:S07]  /*1280*/  UIMAD.WIDE.U32.X UR10, UR20, UR11, UR18, UP1 ;  /* 0x0000000b140a72a5 */ /* 0x000fce00088e0412 */
[----:B------:R-:W-:Y:S01]  /*1290*/  UMOV UR9, UR10 ;  /* 0x0000000a00097c82 */ /* 0x000fe20008000000 */
[----:B------:R-:W-:-:S05]  /*12a0*/  UMOV UR12, UR11 ;  /* 0x0000000b000c7c82 */ /* 0x000fca0008000000 */
.L_x_13:
[----:B------:R-:W-:Y:S01]  /*12b0*/  USHF.R.U64 UR10, UR9, UR24, UR12 ;  /* 0x00000018090a7299 */ /* 0x000fe2000800120c */
[----:B------:R-:W-:Y:S01]  /*12c0*/  IMAD.MOV.U32 R0, RZ, RZ, 0x1 ;  /* 0x00000001ff007424 */ /* 0x000fe200078e00ff */
[----:B------:R-:W-:Y:S01]  /*12d0*/  USHF.L.U32 UR9, UR26, UR23, URZ ;  /* 0x000000171a097299 */ /* 0x000fe2000800063f */
[----:B------:R-:W-:Y:S01]  /*12e0*/  IMAD.U32 R17, RZ, RZ, UR4 ;  /* 0x00000004ff117e24 */ /* 0x000fe2000f8e00ff */
[----:B------:R-:W-:Y:S02]  /*12f0*/  ULOP3.LUT UR17, UR27, UR17, URZ, 0xc0, !UPT ;  /* 0x000000111b117292 */ /* 0x000fe4000f8ec03f */
[----:B------:R-:W-:Y:S02]  /*1300*/  UIADD3 UR11, -UR10, URZ, URZ ;  /* 0x0000003f0a0b7290 */ /* 0x000fe4000fffe13f */
[----:B------:R-:W-:Y:S02]  /*1310*/  UIMAD UR17, UR9, UR10, UR17 ;  /* 0x0000000a091172a4 */ /* 0x000fe4000f8e0211 */
[----:B------:R-:W-:-:S02]  /*1320*/  ULOP3.LUT UR21, UR22, UR21, URZ, 0xc0, !UPT ;  /* 0x0000001516157292 */ /* 0x000fc4000f8ec03f */
[----:B------:R-:W-:Y:S01]  /*1330*/  UIMAD UR9, UR11, UR25, UR28 ;  /* 0x000000190b0972a4 */ /* 0x000fe2000f8e021c */
[----:B------:R-:W-:Y:S01]  /*1340*/  ULDC UR10, c[0x0][0x610] ;  /* 0x00018400000a7ab9 */ /* 0x000fe20000000800 */
[----:B------:R-:W-:Y:S02]  /*1350*/  UISETP.NE.AND UP1, UPT, UR38, URZ, UPT ;  /* 0x0000003f2600728c */ /* 0x000fe4000bf25270 */
[----:B------:R-:W-:Y:S02]  /*1360*/  UIMAD UR7, UR17, UR10, UR7 ;  /* 0x0000000a110772a4 */ /* 0x000fe4000f8e0207 */
[----:B------:R-:W-:-:S04]  /*1370*/  UIMAD UR9, UR9, UR5, UR21 ;  /* 0x00000005090972a4 */ /* 0x000fc8000f8e0215 */
[----:B------:R-:W-:Y:S02]  /*1380*/  USEL UR5, UR9, UR7, !UP1 ;  /* 0x0000000709057287 */ /* 0x000fe4000c800000 */
[----:B------:R-:W-:-:S04]  /*1390*/  USEL UR7, UR7, UR9, !UP1 ;  /* 0x0000000907077287 */ /* 0x000fc8000c800000 */
[----:B------:R-:W-:Y:S02]  /*13a0*/  IMAD.U32 R6, RZ, RZ, UR5 ;  /* 0x00000005ff067e24 */ /* 0x000fe4000f8e00ff */
[----:B------:R-:W-:-:S05]  /*13b0*/  IMAD.U32 R5, RZ, RZ, UR7 ;  /* 0x00000007ff057e24 */ /* 0x000fca000f8e00ff */
[----:B------:R0:W-:Y:S04]  /*13c0*/  STL [R1], R5 ;  /* 0x0000000501007387 */ /* 0x0001e80000100800 */
[----:B------:R0:W-:Y:S02]  /*13d0*/  STL [R1+0x4], R6 ;  /* 0x0000040601007387 */ /* 0x0001e40000100800 */
.L_x_11:
[----:B------:R-:W-:Y:S05]  /*13e0*/  @!P1 BRA `(.L_x_14) ;  /* 0x00000000000c9947 */ /* 0x000fea0003800000 */
[----:B------:R-:W-:Y:S01]  /*13f0*/  UCGABAR_WAIT ;  /* 0x0000000000007dc7 */ /* 0x000fe20008000000 */
[----:B------:R-:W-:Y:S01]  /*1400*/  CCTL.IVALL ;  /* 0x00000000ff00798f */ /* 0x000fe20002000000 */
[----:B------:R-:W-:Y:S05]  /*1410*/  BRA `(.L_x_15) ;  /* 0x0000000000047947 */ /* 0x000fea0003800000 */
.L_x_14:
[----:B------:R-:W-:Y:S06]  /*1420*/  BAR.SYNC.DEFER_BLOCKING 0x0 ;  /* 0x0000000000007b1d */ /* 0x000fec0000010000 */
.L_x_15:
[----:B------:R-:W-:Y:S02]  /*1430*/  ULDC UR4, c[0x0][0x28c] ;  /* 0x0000a30000047ab9 */ /* 0x000fe40000000800 */
[----:B------:R-:W-:-:S04]  /*1440*/  UIADD3 UR4, UR4, 0x7f, URZ ;  /* 0x0000007f04047890 */ /* 0x000fc8000fffe03f */
[----:B------:R-:W-:-:S04]  /*1450*/  USHF.R.S32.HI UR5, URZ, 0x1f, UR4 ;  /* 0x0000001f3f057899 */ /* 0x000fc80008011404 */
[----:B------:R-:W-:-:S04]  /*1460*/  ULEA.HI UR5, UR5, UR4, URZ, 0x7 ;  /* 0x0000000405057291 */ /* 0x000fc8000f8f383f */
[----:B------:R-:W-:Y:S01]  /*1470*/  USHF.R.S32.HI UR37, URZ, 0x7, UR5 ;  /* 0x000000073f257899 */ /* 0x000fe20008011405 */
[----:B------:R-:W-:Y:S11]  /*1480*/  @!P2 BRA `(.L_x_16) ;  /* 0x000000f4003ca947 */ /* 0x000ff60003800000 */
[----:B------:R-:W-:-:S06]  /*1490*/  UISETP.GT.U32.AND UP1, UPT, UR16, 0x1, UPT ;  /* 0x000000011000788c */ /* 0x000fcc000bf24070 */
[----:B------:R-:W-:-:S13]  /*14a0*/  PLOP3.LUT P0, PT, PT, PT, UP1, 0x80, 0x0 ;  /* 0x000000000000781c */ /* 0x000fda0003f0f018 */
[----:B------:R-:W-:Y:S05]  /*14b0*/  @P0 EXIT ;  /* 0x000000000000094d */ /* 0x000fea0003800000 */
.L_x_17:
[----:B------:R-:W-:-:S08]  /*14c0*/  NOP ;  /* 0x0000000000007918 */ /* 0x000fd00000000000 */
[----:B------:R-:W1:Y:S02]  /*14d0*/  USETMAXREG.TRY_ALLOC.CTAPOOL UP1, 0xe8 ;  /* 0x000000e8000079c8 */ /* 0x000e640008020600 */
[----:B-1----:R-:W-:-:S13]  /*14e0*/  PLOP3.LUT P0, PT, PT, PT, UP1, 0x80, 0x0 ;  /* 0x000000000000781c */ /* 0x002fda0003f0f018 */
[----:B------:R-:W-:Y:S05]  /*14f0*/  @!P0 BRA `(.L_x_17) ;  /* 0xfffffffc00f08947 */ /* 0x000fea000383ffff */
[----:B------:R-:W-:-:S13]  /*1500*/  LOP3.LUT P0, RZ, R0, 0xff, RZ, 0xc0, !PT ;  /* 0x000000ff00ff7812 */ /* 0x000fda000780c0ff */
[----:B------:R-:W-:Y:S05]  /*1510*/  @!P0 EXIT ;  /* 0x000000000000894d */ /* 0x000fea0003800000 */
[----:B------:R-:W1:Y:S01]  /*1520*/  S2UR UR5, SR_CgaCtaId ;  /* 0x00000000000579c3 */ /* 0x000e620000008800 */
[CC--:B------:R-:W-:Y:S01]  /*1530*/  LEA.HI R0, R9.reuse, R4.reuse, RZ, 0x2 ;  /* 0x0000000409007211 */ /* 0x0c0fe200078f10ff */
[----:B------:R-:W-:Y:S01]  /*1540*/  USHF.R.U32.HI UR4, URZ, 0x1, UR37 ;  /* 0x000000013f047899 */ /* 0x000fe20008011625 */
[----:B------:R-:W-:Y:S01]  /*1550*/  LEA.HI R9, R9, R4, RZ, 0x5 ;  /* 0x0000000409097211 */ /* 0x000fe200078f28ff */
[----:B------:R-:W-:Y:S01]  /*1560*/  UIADD3 UR8, UR8, -0x1, URZ ;  /* 0xffffffff08087890 */ /* 0x000fe2000fffe03f */
[--C-:B------:R-:W-:Y:S01]  /*1570*/  SHF.R.S32.HI R228, RZ, 0x2, R0.reuse ;  /* 0x00000002ffe47819 */ /* 0x100fe20000011400 */
[----:B------:R-:W-:Y:S01]  /*1580*/  ULOP3.LUT UR4, UR4, 0x1, URZ, 0xc0, !UPT ;  /* 0x0000000104047892 */ /* 0x000fe2000f8ec03f */
[----:B------:R-:W-:Y:S01]  /*1590*/  SHF.R.S32.HI R3, RZ, 0x1f, R0 ;  /* 0x0000001fff037819 */ /* 0x000fe20000011400 */
[----:B------:R-:W-:Y:S01]  /*15a0*/  ULOP3.LUT UR41, UR37, 0x1, URZ, 0xc0, !UPT ;  /* 0x0000000125297892 */ /* 0x000fe2000f8ec03f */
[----:B------:R-:W-:Y:S01]  /*15b0*/  SHF.R.S32.HI R9, RZ, 0x5, R9 ;  /* 0x00000005ff097819 */ /* 0x000fe20000011409 */
[----:B------:R-:W-:Y:S01]  /*15c0*/  UMOV UR36, 0x400 ;  /* 0x0000040000247882 */ /* 0x000fe20000000000 */
[----:B------:R-:W-:Y:S01]  /*15d0*/  LEA.HI R3, R3, R228, RZ, 0x3 ;  /* 0x000000e403037211 */ /* 0x000fe200078f18ff */
[----:B------:R-:W-:-:S02]  /*15e0*/  UISETP.LT.AND UP1, UPT, UR37, 0x1, UPT ;  /* 0x000000012500788c */ /* 0x000fc4000bf21270 */
[----:B------:R-:W-:Y:S01]  /*15f0*/  USHF.L.U32 UR49, UR8, 0x3, URZ ;  /* 0x0000000308317899 */ /* 0x000fe2000800063f */
[----:B------:R-:W-:Y:S01]  /*1600*/  LOP3.LUT R3, R3, 0xfffffff8, RZ, 0xc0, !PT ;  /* 0xfffffff803037812 */ /* 0x000fe200078ec0ff */
[----:B------:R-:W-:Y:S02]  /*1610*/  USEL UR41, UR41, URZ, !UP0 ;  /* 0x0000003f29297287 */ /* 0x000fe4000c000000 */
[----:B------:R-:W-:Y:S02]  /*1620*/  UISETP.EQ.U32.AND UP0, UPT, UR4, 0x1, !UP0 ;  /* 0x000000010400788c */ /* 0x000fe4000c702070 */
[----:B------:R-:W-:Y:S01]  /*1630*/  IMAD.IADD R228, R228, 0x1, -R3 ;  /* 0x00000001e4e47824 */ /* 0x000fe200078e0a03 */
[----:B------:R-:W-:Y:S01]  /*1640*/  LOP3.LUT R3, R0, 0xfffffffc, RZ, 0xc0, !PT ;  /* 0xfffffffc00037812 */ /* 0x000fe200078ec0ff */
[----:B------:R-:W-:Y:S02]  /*1650*/  USEL UR43, UR37, 0x1, UP1 ;  /* 0x00000001252b7887 */ /* 0x000fe40008800000 */
[----:B-1----:R-:W-:Y:S01]  /*1660*/  ULEA UR36, UR5, UR36, 0x18 ;  /* 0x0000002405247291 */ /* 0x002fe2000f8ec03f */
[--C-:B------:R-:W-:Y:S01]  /*1670*/  SHF.R.S32.HI R229, RZ, 0x1f, R228.reuse ;  /* 0x0000001fffe57819 */ /* 0x100fe200000114e4 */
[C-C-:B------:R-:W-:Y:S01]  /*1680*/  IMAD R227, R9.reuse, -0x10, -R228.reuse ;  /* 0xfffffff009e37824 */ /* 0x140fe200078e0ae4 */
[----:B------:R-:W-:Y:S01]  /*1690*/  ULDC UR4, c[0x0][0x284] ;  /* 0x0000a10000047ab9 */ /* 0x000fe20000000800 */
[----:B------:R-:W-:Y:S01]  /*16a0*/  UISETP.NE.AND UP1, UPT, UR8, URZ, UPT ;  /* 0x0000003f0800728c */ /* 0x000fe2000bf25270 */
[----:B------:R-:W-:Y:S01]  /*16b0*/  IMAD.IADD R226, R4, 0x1, -R3 ;  /* 0x0000000104e27824 */ /* 0x000fe200078e0a03 */
[----:B------:R-:W-:Y:S01]  /*16c0*/  UIADD3 UR42, UR36, 0x30, URZ ;  /* 0x00000030242a7890 */ /* 0x000fe2000fffe03f */
[----:B------:R-:W-:Y:S01]  /*16d0*/  IMAD.WIDE R228, R9, 0x10, R228 ;  /* 0x0000001009e47825 */ /* 0x000fe200078e02e4 */
[----:B------:R-:W-:-:S02]  /*16e0*/  ULOP3.LUT UR47, UR49, 0x8, URZ, 0xc0, !UPT ;  /* 0x00000008312f7892 */ /* 0x000fc4000f8ec03f */
[----:B------:R-:W-:Y:S01]  /*16f0*/  UIADD3 UR43, -UR43, UR37, URZ ;  /* 0x000000252b2b7290 */ /* 0x000fe2000fffe13f */
[----:B------:R-:W-:Y:S01]  /*1700*/  VIADD R227, R227, UR4 ;  /* 0x00000004e3e37c36 */ /* 0x000fe20008000000 */
[----:B------:R-:W-:Y:S02]  /*1710*/  ULOP3.LUT UR44, UR49, 0x8, URZ, 0xc, !UPT ;  /* 0x00000008312c7892 */ /* 0x000fe4000f8e0c3f */
[----:B------:R-:W-:Y:S02]  /*1720*/  USEL UR45, URZ, 0x1, UP1 ;  /* 0x000000013f2d7887 */ /* 0x000fe40008800000 */
[----:B------:R-:W-:Y:S02]  /*1730*/  UIADD3 UR46, UR49, UR42, URZ ;  /* 0x0000002a312e7290 */ /* 0x000fe4000fffe03f */
[----:B------:R-:W-:Y:S02]  /*1740*/  ULOP3.LUT UR47, UR47, 0x18, URZ, 0x3c, !UPT ;  /* 0x000000182f2f7892 */ /* 0x000fe4000f8e3c3f */
[----:B------:R-:W-:-:S12]  /*1750*/  USEL UR48, URZ, 0x1, !UP0 ;  /* 0x000000013f307887 */ /* 0x000fd8000c000000 */
.L_x_421:
[----:B0-----:R-:W-:Y:S01]  /*1760*/  IMAD.U32 R3, RZ, RZ, UR45 ;  /* 0x0000002dff037e24 */ /* 0x001fe2000f8e00ff */
[----:B------:R-:W-:Y:S01]  /*1770*/  ULDC UR4, c[0x0][0x28c] ;  /* 0x0000a30000047ab9 */ /* 0x000fe20000000800 */
[----:B------:R-:W-:Y:S01]  /*1780*/  IMAD.U32 R216, RZ, RZ, UR42 ;  /* 0x0000002affd87e24 */ /* 0x000fe2000f8e00ff */
[----:B------:R-:W-:Y:S02]  /*1790*/  ISETP.LT.AND P1, PT, RZ, UR4, PT ;  /* 0x00000004ff007c0c */ /* 0x000fe4000bf21270 */
[----:B------:R-:W-:-:S04]  /*17a0*/  SHF.L.U32 R3, R3, 0x1f, RZ ;  /* 0x0000001f03037819 */ /* 0x000fc800000006ff */
[----:B------:R-:W1:Y:S02]  /*17b0*/  SYNCS.PHASECHK.TRANS64.TRYWAIT P0, [R216+UR49], R3 ;  /* 0x00000003d80075a7 */ /* 0x000e640008000171 */
[----:B-12345:R-:W-:Y:S05]  /*17c0*/  @!P0 BRA `(.L_x_18) ;  /* 0x0000010000848947 */ /* 0x03efea0003800000 */
.L_x_441:
[----:B------:R-:W-:Y:S05]  /*17d0*/  @P1 BRA `(.L_x_19) ;  /* 0x0000000000401947 */ /* 0x000fea0003800000 */
[----:B-1----:R-:W-:Y:S01]  /*17e0*/  MOV R0, 0x0 ;  /* 0x0000000000007802 */ /* 0x002fe20000000f00 */
[----:B------:R-:W-:Y:S01]  /*17f0*/  ULDC.64 UR4, c[0x4][0x68] ;  /* 0x01001a0000047ab9 */ /* 0x000fe20000000a00 */
[----:B------:R-:W-:Y:S01]  /*1800*/  ULDC.64 UR6, c[0x4][0x8] ;  /* 0x0100020000067ab9 */ /* 0x000fe20000000a00 */
[----:B------:R-:W-:Y:S01]  /*1810*/  IMAD.U32 R4, RZ, RZ, UR4 ;  /* 0x00000004ff047e24 */ /* 0x000fe2000f8e00ff */
[----:B------:R1:W2:Y:S01]  /*1820*/  LDC.64 R14, c[0x4][R0] ;  /* 0x01000000000e7b82 */ /* 0x0002a20000000a00 */
[----:B0-----:R-:W-:Y:S01]  /*1830*/  IMAD.U32 R5, RZ, RZ, UR5 ;  /* 0x00000005ff057e24 */ /* 0x001fe2000f8e00ff */
[----:B------:R-:W-:Y:S01]  /*1840*/  ULDC.64 UR4, c[0x4][0x70] ;  /* 0x01001c0000047ab9 */ /* 0x000fe20000000a00 */
[----:B------:R-:W-:Y:S02]  /*1850*/  IMAD.U32 R10, RZ, RZ, UR6 ;  /* 0x00000006ff0a7e24 */ /* 0x000fe4000f8e00ff */
[----:B------:R-:W-:Y:S02]  /*1860*/  IMAD.U32 R6, RZ, RZ, UR4 ;  /* 0x00000004ff067e24 */ /* 0x000fe4000f8e00ff */
[----:B------:R-:W-:-:S02]  /*1870*/  IMAD.U32 R7, RZ, RZ, UR5 ;  /* 0x00000005ff077e24 */ /* 0x000fc4000f8e00ff */
[----:B------:R-:W-:Y:S02]  /*1880*/  IMAD.U32 R11, RZ, RZ, UR7 ;  /* 0x00000007ff0b7e24 */ /* 0x000fe4000f8e00ff */
[----:B------:R-:W-:Y:S02]  /*1890*/  IMAD.MOV.U32 R8, RZ, RZ, 0x1e1 ;  /* 0x000001e1ff087424 */ /* 0x000fe400078e00ff */
[----:B------:R-:W-:Y:S02]  /*18a0*/  IMAD.MOV.U32 R12, RZ, RZ, 0x1 ;  /* 0x00000001ff0c7424 */ /* 0x000fe400078e00ff */
[----:B-1----:R-:W-:-:S07]  /*18b0*/  IMAD.MOV.U32 R13, RZ, RZ, RZ ;  /* 0x000000ffff0d7224 */ /* 0x002fce00078e00ff */
[----:B------:R-:W-:-:S07]  /*18c0*/  LEPC R20, `(.L_x_19) ;  /* 0x000000001014794e */ /* 0x000fce0000000000 */
[----:B--2--5:R-:W-:Y:S05]  /*18d0*/  CALL.ABS.NOINC R14 ;  /* 0x000000000e007343 */ /* 0x024fea0003c00000 */
.L_x_19:
[----:B------:R-:W-:-:S06]  /*18e0*/  ULOP3.LUT UR4, UR40, 0x1, URZ, 0xfc, !UPT ;  /* 0x0000000128047892 */ /* 0x000fcc000f8efc3f */
[----:B-1----:R-:W-:-:S05]  /*18f0*/  IMAD.U32 R0, RZ, RZ, UR4 ;  /* 0x00000004ff007e24 */ /* 0x002fca000f8e00ff */
[----:B------:R-:W-:-:S13]  /*1900*/  ISETP.NE.AND P0, PT, R0, 0x3, PT ;  /* 0x000000030000780c */ /* 0x000fda0003f05270 */
[----:B------:R-:W-:Y:S05]  /*1910*/  @!P0 BRA `(.L_x_20) ;  /* 0x0000000000048947 */ /* 0x000fea0003800000 */
[----:B------:R-:W-:Y:S01]  /*1920*/  BPT.TRAP 0x1 ;  /* 0x000000040000795c */ /* 0x000fe20000300000 */
.L_x_20:
[----:B------:R-:W-:Y:S02]  /*1930*/  IMAD.U32 R3, RZ, RZ, UR41 ;  /* 0x00000029ff037e24 */ /* 0x000fe4000f8e00ff */
[----:B------:R-:W-:-:S03]  /*1940*/  IMAD.U32 R0, RZ, RZ, UR48 ;  /* 0x00000030ff007e24 */ /* 0x000fc6000f8e00ff */
[----:B------:R-:W-:Y:S02]  /*1950*/  LEA R3, R3, UR36, 0x3 ;  /* 0x0000002403037c11 */ /* 0x000fe4000f8e18ff */
[----:B------:R-:W-:-:S04]  /*1960*/  SHF.L.U32 R0, R0, 0x1f, RZ ;  /* 0x0000001f00007819 */ /* 0x000fc800000006ff */
[----:B------:R1:W2:Y:S01]  /*1970*/  SYNCS.PHASECHK.TRANS64.TRYWAIT P1, [R3+URZ], R0 ;  /* 0x00000000030075a7 */ /* 0x0002a2000802017f */
[----:B------:R-:W-:Y:S05]  /*1980*/  @!P0 BRA `(.L_x_21) ;  /* 0x0000000000048947 */ /* 0x000fea0003800000 */
[----:B------:R-:W-:Y:S01]  /*1990*/  BPT.TRAP 0x1 ;  /* 0x000000040000795c */ /* 0x000fe20000300000 */
.L_x_21:
[----:B------:R-:W-:-:S05]  /*19a0*/  IMAD.U32 R4, RZ, RZ, UR43 ;  /* 0x0000002bff047e24 */ /* 0x000fca000f8e00ff */
[----:B------:R-:W-:Y:S01]  /*19b0*/  ISETP.GE.AND P2, PT, R4, 0x1, PT ;  /* 0x000000010400780c */ /* 0x000fe20003f46270 */
[----:B--2---:R-:W-:-:S12]  /*19c0*/  @P1 BRA `(.L_x_22) ;  /* 0x0000000000081947 */ /* 0x004fd80003800000 */
[----:B------:R-:W2:Y:S02]  /*19d0*/  SYNCS.PHASECHK.TRANS64.TRYWAIT P1, [R3+URZ], R0 ;  /* 0x00000000030075a7 */ /* 0x000ea4000802017f */
[----:B--2---:R-:W-:Y:S05]  /*19e0*/  @!P1 BRA `(.L_x_23) ;  /* 0x0000010000149947 */ /* 0x004fea0003800000 */
.L_x_22:
[----:B------:R-:W-:Y:S05]  /*19f0*/  WARPSYNC.ALL ;  /* 0x0000000000007948 */ /* 0x000fea0003800000 */
[----:B------:R-:W-:Y:S01]  /*1a00*/  UIADD3 UR5, UR36, 0x100, URZ ;  /* 0x0000010024057890 */ /* 0x000fe2000fffe03f */
[----:B------:R-:W-:Y:S01]  /*1a10*/  WARPGROUP.ARRIVE ;  /* 0x00000000000079c5 */ /* 0x000fe20000000000 */
[----:B------:R-:W-:Y:S02]  /*1a20*/  UIADD3 UR4, UR36, 0x8100, URZ ;  /* 0x0000810024047890 */ /* 0x000fe4000fffe03f */
[----:B------:R-:W-:Y:S02]  /*1a30*/  USHF.R.U32.HI UR5, URZ, 0x4, UR5 ;  /* 0x000000043f057899 */ /* 0x000fe40008011605 */
[----:B------:R-:W-:-:S02]  /*1a40*/  USHF.R.U32.HI UR4, URZ, 0x4, UR4 ;  /* 0x000000043f047899 */ /* 0x000fc40008011604 */
[----:B------:R-:W-:Y:S02]  /*1a50*/  ULOP3.LUT UR5, UR5, 0x3fff, URZ, 0xc0, !UPT ;  /* 0x00003fff05057892 */ /* 0x000fe4000f8ec03f */
[----:B------:R-:W-:Y:S02]  /*1a60*/  ULOP3.LUT UR4, UR4, 0x3fff, URZ, 0xc0, !UPT ;  /* 0x00003fff04047892 */ /* 0x000fe4000f8ec03f */
[----:B------:R-:W-:Y:S02]  /*1a70*/  ULOP3.LUT UR9, UR5, 0x10000, URZ, 0xfc, !UPT ;  /* 0x0001000005097892 */ /* 0x000fe4000f8efc3f */
[----:B------:R-:W-:Y:S02]  /*1a80*/  ULOP3.LUT UR8, UR4, 0x10000, URZ, 0xfc, !UPT ;  /* 0x0001000004087892 */ /* 0x000fe4000f8efc3f */
[----:B------:R-:W-:Y:S02]  /*1a90*/  ULEA UR11, UR41, UR9, 0xa ;  /* 0x00000009290b7291 */ /* 0x000fe4000f8e503f */
[----:B------:R-:W-:Y:S01]  /*1aa0*/  UIMAD UR10, UR41, 0x1800, UR8 ;  /* 0x00001800290a78a4 */ /* 0x000fe2000f8e0208 */
[----:B------:R-:W-:Y:S01]  /*1ab0*/  UMOV UR5, 0x40000040 ;  /* 0x4000004000057882 */ /* 0x000fe20000000000 */
[----:B------:R-:W-:-:S03]  /*1ac0*/  UMOV UR7, 0x40000040 ;  /* 0x4000004000077882 */ /* 0x000fc60000000000 */
[----:B------:R-:W-:Y:S02]  /*1ad0*/  UMOV UR4, UR11 ;  /* 0x0000000b00047c82 */ /* 0x000fe40008000000 */
[----:B------:R-:W-:Y:S02]  /*1ae0*/  UMOV UR6, UR10 ;  /* 0x0000000a00067c82 */ /* 0x000fe40008000000 */
[----:B------:R-:W-:Y:S01]  /*1af0*/  HGMMA.64x192x16.F32.BF16 R120, gdesc[UR4], RZ, !UPT, gsb0 ;  /* 0x02e00000047879f0 */ /* 0x000fe2000c0018ff */
[----:B------:R-:W-:Y:S01]  /*1b00*/  UIADD3 UR6, UR10, 0x600, URZ ;  /* 0x000006000a067890 */ /* 0x000fe2000fffe03f */
[----:B------:R-:W-:Y:S01]  /*1b10*/  UMOV UR7, 0x40000040 ;  /* 0x4000004000077882 */ /* 0x000fe20000000000 */
[----:B------:R-:W-:Y:S02]  /*1b20*/  WARPGROUP.DEPBAR.LE gsb0, 0x0 ;  /* 0x00008000000079c5 */ /* 0x000fe40000010000 */
[----:B------:R-:W-:-:S15]  /*1b30*/  WARPGROUP.ARRIVE ;  /* 0x00000000000079c5 */ /* 0x000fde0000000000 */
[----:B------:R-:W-:Y:S01]  /*1b40*/  HGMMA.64x192x16.F32.BF16 R24, gdesc[UR4], RZ, !UPT, gsb0 ;  /* 0x02e00000041879f0 */ /* 0x000fe2000c0018ff */
[----:B------:R-:W-:Y:S02]  /*1b50*/  UIADD3 UR4, UR11, 0x2, URZ ;  /* 0x000000020b047890 */ /* 0x000fe4000fffe03f */
[----:B------:R-:W-:Y:S01]  /*1b60*/  UIADD3 UR6, UR10, 0x2, URZ ;  /* 0x000000020a067890 */ /* 0x000fe2000fffe03f */
[----:B------:R-:W-:Y:S01]  /*1b70*/  UMOV UR5, 0x40000040 ;  /* 0x4000004000057882 */ /* 0x000fe20000000000 */
[----:B------:R-:W-:Y:S01]  /*1b80*/  UMOV UR7, 0x40000040 ;  /* 0x4000004000077882 */ /* 0x000fe20000000000 */
[----:B------:R-:W-:Y:S02]  /*1b90*/  WARPGROUP.DEPBAR.LE gsb0, 0x0 ;  /* 0x00008000000079c5 */ /* 0x000fe40000010000 */
[----:B------:R-:W-:-:S12]  /*1ba0*/  WARPGROUP.ARRIVE ;  /* 0x00000000000079c5 */ /* 0x000fd80000000000 */
[----:B------:R-:W-:Y:S01]  /*1bb0*/  HGMMA.64x192x16.F32.BF16 R120, gdesc[UR4], R120, gsb0 ;  /* 0x02e00000047879f0 */ /* 0x000fe20008001878 */
[----:B------:R-:W-:Y:S01]  /*1bc0*/  UIADD3 UR6, UR10, 0x602, URZ ;  /* 0x000006020a067890 */ /* 0x000fe2000fffe03f */
[----:B------:R-:W-:Y:S01]  /*1bd0*/  UMOV UR7, 0x40000040 ;  /* 0x4000004000077882 */ /* 0x000fe20000000000 */
[----:B------:R-:W-:Y:S02]  /*1be0*/  WARPGROUP.DEPBAR.LE gsb0, 0x0 ;  /* 0x00008000000079c5 */ /* 0x000fe40000010000 */
[----:B------:R-:W-:-:S15]  /*1bf0*/  WARPGROUP.ARRIVE ;  /* 0x00000000000079c5 */ /* 0x000fde0000000000 */
[----:B------:R-:W-:Y:S01]  /*1c00*/  HGMMA.64x192x16.F32.BF16 R24, gdesc[UR4], R24, gsb0 ;  /* 0x02e00000041879f0 */ /* 0x000fe20008001818 */
        /* <DEDUP_REMOVED lines=71> */
[----:B------:R-:W-:Y:S03]  /*2080*/  HGMMA.64x192x16.F32.BF16 R24, gdesc[UR4], R24, gsb0 ;  /* 0x02e00000041879f0 */ /* 0x000fe60008001818 */
[----:B------:R-:W-:Y:S02]  /*2090*/  WARPGROUP.DEPBAR.LE gsb0, 0x0 ;  /* 0x00008000000079c5 */ /* 0x000fe40000010000 */
[----:B------:R-:W-:Y:S05]  /*20a0*/  @!P2 BRA `(.L_x_24) ;  /* 0x000000080034a947 */ /* 0x000fea0003800000 */
[----:B------:R-:W-:Y:S01]  /*20b0*/  UIADD3 UR12, UR41, 0x1, URZ ;  /* 0x00000001290c7890 */ /* 0x000fe2000fffe03f */
[----:B------:R-:W-:Y:S01]  /*20c0*/  UMOV UR11, UR43 ;  /* 0x0000002b000b7c82 */ /* 0x000fe20008000000 */
[----:B------:R-:W-:Y:S02]  /*20d0*/  UMOV UR10, UR41 ;  /* 0x00000029000a7c82 */ /* 0x000fe40008000000 */
[----:B------:R-:W-:-:S04]  /*20e0*/  UISETP.NE.AND UP0, UPT, UR12, 0x2, UPT ;  /* 0x000000020c00788c */ /* 0x000fc8000bf05270 */
[----:B------:R-:W-:Y:S02]  /*20f0*/  USEL UR13, URZ, 0x1, UP0 ;  /* 0x000000013f0d7887 */ /* 0x000fe40008000000 */
[----:B------:R-:W-:Y:S02]  /*2100*/  USEL UR12, UR12, URZ, UP0 ;  /* 0x0000003f0c0c7287 */ /* 0x000fe40008000000 */
[----:B------:R-:W-:-:S12]  /*2110*/  ULOP3.LUT UR13, UR48, UR13, URZ, 0x3c, !UPT ;  /* 0x0000000d300d7292 */ /* 0x000fd8000f8e3c3f */
.L_x_31:
[----:B------:R-:W-:Y:S05]  /*2120*/  @!P0 BRA `(.L_x_25) ;  /* 0x0000000000048947 */ /* 0x000fea0003800000 */
[----:B------:R-:W-:Y:S01]  /*2130*/  BPT.TRAP 0x1 ;  /* 0x000000040000795c */ /* 0x000fe20000300000 */
.L_x_25:
[----:B------:R-:W-:Y:S01]  /*2140*/  ULEA UR4, UR12, UR36, 0x3 ;  /* 0x000000240c047291 */ /* 0x000fe2000f8e183f */
[----:B-12---:R-:W-:-:S05]  /*2150*/  IMAD.U32 R0, RZ, RZ, UR13 ;  /* 0x0000000dff007e24 */ /* 0x006fca000f8e00ff */
[----:B------:R-:W-:-:S04]  /*2160*/  SHF.L.U32 R0, R0, 0x1f, RZ ;  /* 0x0000001f00007819 */ /* 0x000fc800000006ff */
[----:B------:R1:W2:Y:S01]  /*2170*/  SYNCS.PHASECHK.TRANS64.TRYWAIT P1, [UR4], R0 ;  /* 0x00000000ff0075a7 */ /* 0x0002a20008020144 */
[----:B------:R-:W-:Y:S05]  /*2180*/  @!P0 BRA `(.L_x_26) ;  /* 0x0000000000048947 */ /* 0x000fea0003800000 */
[----:B------:R-:W-:Y:S01]  /*2190*/  BPT.TRAP 0x1 ;  /* 0x000000040000795c */ /* 0x000fe20000300000 */
.L_x_26:
[----:B--2---:R-:W-:Y:S05]  /*21a0*/  @P1 BRA `(.L_x_27) ;  /* 0x0000000000081947 */ /* 0x004fea0003800000 */
[----:B------:R-:W2:Y:S02]  /*21b0*/  SYNCS.PHASECHK.TRANS64.TRYWAIT P1, [UR4], R0 ;  /* 0x00000000ff0075a7 */ /* 0x000ea40008020144 */
[----:B--2---:R-:W-:Y:S05]  /*21c0*/  @!P1 BRA `(.L_x_28) ;  /* 0x000000f800309947 */ /* 0x004fea0003800000 */
.L_x_27:
[----:B------:R-:W-:Y:S01]  /*21d0*/  ULEA UR15, UR12, UR9, 0xa ;  /* 0x000000090c0f7291 */ /* 0x000fe2000f8e503f */
[----:B------:R-:W-:Y:S01]  /*21e0*/  WARPGROUP.ARRIVE ;  /* 0x00000000000079c5 */ /* 0x000fe20000000000 */
[----:B------:R-:W-:Y:S01]  /*21f0*/  UIMAD UR14, UR12, 0x1800, UR8 ;  /* 0x000018000c0e78a4 */ /* 0x000fe2000f8e0208 */
[----:B------:R-:W-:Y:S01]  /*2200*/  UMOV UR5, 0x40000040 ;  /* 0x4000004000057882 */ /* 0x000fe20000000000 */
[----:B------:R-:W-:-:S03]  /*2210*/  UMOV UR7, 0x40000040 ;  /* 0x4000004000077882 */ /* 0x000fc60000000000 */
[----:B------:R-:W-:Y:S02]  /*2220*/  UMOV UR4, UR15 ;  /* 0x0000000f00047c82 */ /* 0x000fe40008000000 */
[----:B------:R-:W-:Y:S02]  /*2230*/  UMOV UR6, UR14 ;  /* 0x0000000e00067c82 */ /* 0x000fe40008000000 */
        /* <DEDUP_REMOVED lines=92> */
[----:B------:R-:W-:Y:S01]  /*2800*/  BPT.TRAP 0x1 ;  /* 0x000000040000795c */ /* 0x000fe20000300000 */
.L_x_29:
[----:B------:R-:W-:Y:S01]  /*2810*/  ISETP.NE.AND P1, PT, R18, RZ, PT ;  /* 0x000000ff1200720c */ /* 0x000fe20003f25270 */
[----:B-12---:R-:W-:Y:S01]  /*2820*/  IMAD.U32 R0, RZ, RZ, UR10 ;  /* 0x0000000aff007e24 */ /* 0x006fe2000f8e00ff */
[----:B------:R-:W-:-:S11]  /*2830*/  UISETP.GT.U32.AND UP0, UPT, UR40, 0x1, UPT ;  /* 0x000000012800788c */ /* 0x000fd6000bf04070 */
[----:B------:R-:W-:-:S05]  /*2840*/  @P1 LEA R0, R0, UR36, 0x3 ;  /* 0x0000002400001c11 */ /* 0x000fca000f8e18ff */
[----:B------:R-:W-:-:S05]  /*2850*/  @P1 VIADD R0, R0, 0x10 ;  /* 0x0000001000001836 */ /* 0x000fca0000000000 */
[----:B------:R-:W-:-:S04]  /*2860*/  @P1 PRMT R0, R19, 0x654, R0 ;  /* 0x0000065413001816 */ /* 0x000fc80000000000 */
[----:B------:R1:W-:Y:S01]  /*2870*/  @P1 SYNCS.ARRIVE.TRANS64.RED.A1T0 RZ, [R0+URZ], RZ ;  /* 0x000000ff00ff19a7 */ /* 0x0003e2000810043f */
[----:B------:R-:W-:-:S13]  /*2880*/  PLOP3.LUT P1, PT, PT, PT, UP0, 0x80, 0x0 ;  /* 0x000000000000781c */ /* 0x000fda0003f2f008 */
[----:B-1----:R-:W-:Y:S05]  /*2890*/  @P1 BRA `(.L_x_30) ;  /* 0x0000000000041947 */ /* 0x002fea0003800000 */
[----:B------:R-:W-:Y:S01]  /*28a0*/  BPT.TRAP 0x1 ;  /* 0x000000040000795c */ /* 0x000fe20000300000 */
.L_x_30:
[----:B------:R-:W-:Y:S02]  /*28b0*/  UISETP.GT.AND UP2, UPT, UR11, 0x1, UPT ;  /* 0x000000010b00788c */ /* 0x000fe4000bf44270 */
[----:B------:R-:W-:Y:S02]  /*28c0*/  UIADD3 UR12, UR12, 0x1, URZ ;  /* 0x000000010c0c7890 */ /* 0x000fe4000fffe03f */
[----:B------:R-:W-:Y:S02]  /*28d0*/  UIADD3 UR10, UR10, 0x1, URZ ;  /* 0x000000010a0a7890 */ /* 0x000fe4000fffe03f */
[----:B------:R-:W-:Y:S01]  /*28e0*/  PLOP3.LUT P1, PT, PT, PT, UP2, 0x80, 0x0 ;  /* 0x000000000000781c */ /* 0x000fe20003f2f028 */
[----:B------:R-:W-:Y:S02]  /*28f0*/  UISETP.NE.AND UP0, UPT, UR12, 0x2, UPT ;  /* 0x000000020c00788c */ /* 0x000fe4000bf05270 */
[----:B------:R-:W-:Y:S02]  /*2900*/  UIADD3 UR4, UR11, -0x1, URZ ;  /* 0xffffffff0b047890 */ /* 0x000fe4000fffe03f */
[----:B------:R-:W-:-:S02]  /*2910*/  UISETP.NE.AND UP1, UPT, UR10, 0x2, UPT ;  /* 0x000000020a00788c */ /* 0x000fc4000bf25270 */
[----:B------:R-:W-:Y:S02]  /*2920*/  USEL UR5, URZ, 0x1, UP0 ;  /* 0x000000013f057887 */ /* 0x000fe40008000000 */
[----:B------:R-:W-:Y:S02]  /*2930*/  USEL UR12, UR12, URZ, UP0 ;  /* 0x0000003f0c0c7287 */ /* 0x000fe40008000000 */
[----:B------:R-:W-:Y:S02]  /*2940*/  USEL UR10, UR10, URZ, UP1 ;  /* 0x0000003f0a0a7287 */ /* 0x000fe40008800000 */
[----:B------:R-:W-:Y:S01]  /*2950*/  ULOP3.LUT UR13, UR13, UR5, URZ, 0x3c, !UPT ;  /* 0x000000050d0d7292 */ /* 0x000fe2000f8e3c3f */
[----:B------:R-:W-:Y:S01]  /*2960*/  UMOV UR11, UR4 ;  /* 0x00000004000b7c82 */ /* 0x000fe20008000000 */
[----:B------:R-:W-:Y:S10]  /*2970*/  @P1 BRA `(.L_x_31) ;  /* 0xfffffff400e81947 */ /* 0x000ff4000383ffff */
.L_x_24:
[----:B------:R-:W-:Y:S01]  /*2980*/  ULDC UR6, c[0x0][0x28c] ;  /* 0x0000a30000067ab9 */ /* 0x000fe20000000800 */
[----:B-12---:R-:W-:Y:S01]  /*2990*/  IMAD.U32 R0, RZ, RZ, UR44 ;  /* 0x0000002cff007e24 */ /* 0x006fe2000f8e00ff */
[----:B------:R-:W-:-:S03]  /*29a0*/  UISETP.GE.AND UP0, UPT, UR6, 0x1, UPT ;  /* 0x000000010600788c */ /* 0x000fc6000bf06270 */
[----:B------:R1:W-:Y:S03]  /*29b0*/  SYNCS.ARRIVE.TRANS64.A1T0 RZ, [R0+UR42], RZ ;  /* 0x000000ff00ff79a7 */ /* 0x0003e6000810002a */
[----:B------:R-:W-:-:S13]  /*29c0*/  PLOP3.LUT P1, PT, PT, PT, UP0, 0x80, 0x0 ;  /* 0x000000000000781c */ /* 0x000fda0003f2f008 */
[----:B-1----:R-:W-:Y:S05]  /*29d0*/  @!P1 BRA `(.L_x_32) ;  /* 0x0000000000409947 */ /* 0x002fea0003800000 */
[----:B------:R-:W-:Y:S05]  /*29e0*/  @!P0 BRA `(.L_x_33) ;  /* 0x0000000000048947 */ /* 0x000fea0003800000 */
[----:B------:R-:W-:Y:S01]  /*29f0*/  BPT.TRAP 0x1 ;  /* 0x000000040000795c */ /* 0x000fe20000300000 */
.L_x_33:
[----:B------:R-:W-:Y:S01]  /*2a00*/  ISETP.NE.AND P0, PT, R18, RZ, PT ;  /* 0x000000ff1200720c */ /* 0x000fe20003f05270 */
[----:B------:R-:W-:-:S12]  /*2a10*/  IMAD.U32 R3, RZ, RZ, UR36 ;  /* 0x00000024ff037e24 */ /* 0x000fd8000f8e00ff */
[----:B------:R-:W-:-:S05]  /*2a20*/  VOTEU.ANY UP0, P0 ;  /* 0x00000000003f7886 */ /* 0x000fca0000000100 */
[----:B------:R-:W-:Y:S02]  /*2a30*/  @UP0 UIADD3 UR4, UR43, UR41, URZ ;  /* 0x000000292b040290 */ /* 0x000fe4000fffe03f */
[----:B------:R-:W-:-:S04]  /*2a40*/  UISETP.GT.U32.AND UP0, UPT, UR40, 0x1, UPT ;  /* 0x000000012800788c */ /* 0x000fc8000bf04070 */
[----:B------:R-:W-:-:S04]  /*2a50*/  IMAD.U32 R0, RZ, RZ, UR4 ;  /* 0x00000004ff007e24 */ /* 0x000fc8000f8e00ff */
[----:B------:R-:W-:-:S05]  /*2a60*/  @P0 IMAD.SHL.U32 R0, R0, 0x8, RZ ;  /* 0x0000000800000824 */ /* 0x000fca00078e00ff */
[----:B------:R-:W-:-:S04]  /*2a70*/  @P0 LOP3.LUT R0, R0, 0x8, RZ, 0xc0, !PT ;  /* 0x0000000800000812 */ /* 0x000fc800078ec0ff */
[----:B------:R-:W-:-:S04]  /*2a80*/  @P0 IADD3 R0, R3, 0x10, R0 ;  /* 0x0000001003000810 */ /* 0x000fc80007ffe000 */
[----:B------:R-:W-:-:S04]  /*2a90*/  @P0 PRMT R0, R19, 0x654, R0 ;  /* 0x0000065413000816 */ /* 0x000fc80000000000 */
[----:B------:R1:W-:Y:S01]  /*2aa0*/  @P0 SYNCS.ARRIVE.TRANS64.RED.A1T0 RZ, [R0+URZ], RZ ;  /* 0x000000ff00ff09a7 */ /* 0x0003e2000810043f */
[----:B------:R-:W-:-:S13]  /*2ab0*/  PLOP3.LUT P0, PT, PT, PT, UP0, 0x80, 0x0 ;  /* 0x000000000000781c */ /* 0x000fda0003f0f008 */
[----:B-1----:R-:W-:Y:S05]  /*2ac0*/  @P0 BRA `(.L_x_32) ;  /* 0x0000000000040947 */ /* 0x002fea0003800000 */
[----:B------:R-:W-:Y:S01]  /*2ad0*/  BPT.TRAP 0x1 ;  /* 0x000000040000795c */ /* 0x000fe20000300000 */
.L_x_32:
[----:B------:R-:W-:Y:S01]  /*2ae0*/  IMAD.U32 R3, RZ, RZ, UR45 ;  /* 0x0000002dff037e24 */ /* 0x000fe2000f8e00ff */
[----:B------:R-:W-:Y:S01]  /*2af0*/  ULEA UR7, UR37, UR41, 0x1 ;  /* 0x0000002925077291 */ /* 0x000fe2000f8e083f */
[----:B------:R-:W-:Y:S01]  /*2b00*/  SHF.R.S32.HI R21, RZ, 0x1f, R17 ;  /* 0x0000001fff157819 */ /* 0x000fe20000011411 */
[----:B------:R-:W-:Y:S02]  /*2b10*/  IMAD.SHL.U32 R8, R226, 0x2, RZ ;  /* 0x00000002e2087824 */ /* 0x000fe400078e00ff */
[----:B------:R-:W-:Y:S01]  /*2b20*/  SHF.L.U32 R3, R3, 0x1f, RZ ;  /* 0x0000001f03037819 */ /* 0x000fe200000006ff */
[----:B------:R-:W-:Y:S02]  /*2b30*/  USHF.R.U32.HI UR4, URZ, 0x1, UR7 ;  /* 0x000000013f047899 */ /* 0x000fe40008011607 */
[----:B------:R-:W-:Y:S01]  /*2b40*/  UISETP.GT.U32.AND UP0, UPT, UR7, 0x1, UPT ;  /* 0x000000010700788c */ /* 0x000fe2000bf04070 */
[----:B------:R-:W1:Y:S01]  /*2b50*/  SYNCS.PHASECHK.TRANS64.TRYWAIT P0, [R216+UR49+0x10], R3 ;  /* 0x00001003d80075a7 */ /* 0x000e620008000171 */
[----:B------:R-:W-:-:S02]  /*2b60*/  ULOP3.LUT UR5, UR4, 0x1, URZ, 0xc0, !UPT ;  /* 0x0000000104057892 */ /* 0x000fc4000f8ec03f */
[----:B------:R-:W-:Y:S02]  /*2b70*/  UIADD3 UR4, UR6, 0xfe, URZ ;  /* 0x000000fe06047890 */ /* 0x000fe4000fffe03f */
[----:B------:R-:W-:Y:S02]  /*2b80*/  UISETP.NE.U32.AND UP1, UPT, UR5, 0x1, UPT ;  /* 0x000000010500788c */ /* 0x000fe4000bf25070 */
[----:B------:R-:W-:Y:S02]  /*2b90*/  UISETP.LT.U32.AND UP0, UPT, UR4, 0xff, UP0 ;  /* 0x000000ff0400788c */ /* 0x000fe40008701070 */
[----:B------:R-:W-:Y:S02]  /*2ba0*/  UISETP.GT.U32.AND UP1, UPT, UR4, 0xfe, !UP1 ;  /* 0x000000fe0400788c */ /* 0x000fe4000cf24070 */
[----:B------:R-:W-:Y:S02]  /*2bb0*/  USEL UR5, URZ, 0x1, !UP0 ;  /* 0x000000013f057887 */ /* 0x000fe4000c000000 */
[----:B------:R-:W-:-:S04]  /*2bc0*/  USEL UR4, URZ, 0x1, !UP1 ;  /* 0x000000013f047887 */ /* 0x000fc8000c800000 */
[----:B------:R-:W-:Y:S01]  /*2bd0*/  ULOP3.LUT UR48, UR4, UR48, UR5, 0x96, !UPT ;  /* 0x0000003004307292 */ /* 0x000fe2000f8e9605 */
[----:B-1----:R-:W-:Y:S11]  /*2be0*/  @!P0 BRA `(.L_x_34) ;  /* 0x000000ec00c08947 */ /* 0x002ff60003800000 */
.L_x_442:
[----:B------:R-:W0:Y:S01]  /*2bf0*/  LDL.LU R4, [R1+0x4] ;  /* 0x0000040001047983 */ /* 0x000e220000300800 */
[----:B------:R-:W2:Y:S01]  /*2c00*/  LDC R11, c[0x0][0x288] ;  /* 0x0000a200ff0b7b82 */ /* 0x000ea20000000800 */
[----:B------:R-:W-:Y:S02]  /*2c10*/  ULDC.64 UR4, c[0x0][0x5d0] ;  /* 0x0001740000047ab9 */ /* 0x000fe40000000a00 */
[----:B------:R-:W3:Y:S01]  /*2c20*/  LDL R10, [R1] ;  /* 0x00000000010a7983 */ /* 0x000ee20000100800 */
[----:B------:R-:W-:Y:S01]  /*2c30*/  SHF.R.S32.HI R9, RZ, 0x1f, R8 ;  /* 0x0000001fff097819 */ /* 0x000fe20000011408 */
[----:B-1----:R-:W-:Y:S01]  /*2c40*/  IMAD R0, R21, UR4, RZ ;  /* 0x0000000415007c24 */ /* 0x002fe2000f8e02ff */
[----:B------:R-:W-:-:S03]  /*2c50*/  ULOP3.LUT UR41, UR41, 0x1, URZ, 0xc0, !UPT ;  /* 0x0000000129297892 */ /* 0x000fc6000f8ec03f */
[C---:B------:R-:W-:Y:S02]  /*2c60*/  IMAD R3, R17.reuse, UR5, R0 ;  /* 0x0000000511037c24 */ /* 0x040fe4000f8e0200 */
[----:B0-----:R-:W-:Y:S02]  /*2c70*/  IMAD R6, R4, 0x180, RZ ;  /* 0x0000018004067824 */ /* 0x001fe400078e02ff */
[----:B------:R-:W-:Y:S01]  /*2c80*/  IMAD.WIDE.U32 R4, R17, UR4, R8 ;  /* 0x0000000411047c25 */ /* 0x000fe2000f8e0008 */
[----:B------:R-:W-:Y:S02]  /*2c90*/  ULDC UR4, c[0x0][0x284] ;  /* 0x0000a10000047ab9 */ /* 0x000fe40000000800 */
[----:B------:R-:W-:Y:S01]  /*2ca0*/  SHF.R.S32.HI R7, RZ, 0x1f, R6 ;  /* 0x0000001fff077819 */ /* 0x000fe20000011406 */
[----:B---3--:R-:W-:Y:S01]  /*2cb0*/  IMAD.SHL.U32 R0, R10, 0x40, RZ ;  /* 0x000000400a007824 */ /* 0x008fe200078e00ff */
[----:B------:R-:W-:-:S04]  /*2cc0*/  IADD3 R14, P0, R6, R4, RZ ;  /* 0x00000004060e7210 */ /* 0x000fc80007f1e0ff */
[----:B------:R-:W-:Y:S02]  /*2cd0*/  IADD3.X R15, R7, R5, R3, P0, !PT ;  /* 0x00000005070f7210 */ /* 0x000fe400007fe403 */
[----:B------:R-:W-:-:S04]  /*2ce0*/  ISETP.GE.AND P0, PT, R0, UR4, PT ;  /* 0x0000000400007c0c */ /* 0x000fc8000bf06270 */
[----:B--2---:R-:W-:-:S13]  /*2cf0*/  ISETP.GE.OR P0, PT, R6, R11, P0 ;  /* 0x0000000b0600720c */ /* 0x004fda0000706670 */
[----:B------:R-:W-:Y:S05]  /*2d00*/  @P0 BRA `(.L_x_35) ;  /* 0x000000d400340947 */ /* 0x000fea0003800000 */
[----:B------:R-:W0:Y:S01]  /*2d10*/  LDC.64 R4, c[0x0][0x5c8] ;  /* 0x00017200ff047b82 */ /* 0x000e220000000a00 */
[----:B-----5:R-:W-:Y:S01]  /*2d20*/  FSETP.NEU.AND P2, PT, R16, RZ, PT ;  /* 0x000000ff1000720b */ /* 0x020fe20003f4d000 */
[----:B------:R-:W-:Y:S01]  /*2d30*/  IMAD R3, R226, -0x2, R11 ;  /* 0xfffffffee2037824 */ /* 0x000fe200078e020b */
[----:B------:R-:W-:Y:S01]  /*2d40*/  BSSY B0, `(.L_x_35) ;  /* 0x0000d49000007945 */ /* 0x000fe20003800000 */
[----:B------:R-:W-:-:S04]  /*2d50*/  IMAD.WIDE R10, R10, 0x40, R228 ;  /* 0x000000400a0a7825 */ /* 0x000fc800078e02e4 */
[----:B------:R-:W-:Y:S02]  /*2d60*/  IMAD.IADD R3, R3, 0x1, -R6 ;  /* 0x0000000103037824 */ /* 0x000fe400078e0a06 */
[----:B------:R-:W-:-:S03]  /*2d70*/  IMAD.IADD R0, R227, 0x1, -R0 ;  /* 0x00000001e3007824 */ /* 0x000fc600078e0a00 */
[----:B------:R-:W-:-:S04]  /*2d80*/  ISETP.GT.AND P0, PT, R3, RZ, PT ;  /* 0x000000ff0300720c */ /* 0x000fc80003f04270 */
[----:B------:R-:W-:Y:S01]  /*2d90*/  ISETP.GT.AND P1, PT, R0, RZ, P0 ;  /* 0x000000ff0000720c */ /* 0x000fe20000724270 */
[-C--:B0-----:R-:W-:Y:S02]  /*2da0*/  IMAD R12, R11, R4.reuse, RZ ;  /* 0x000000040b0c7224 */ /* 0x081fe400078e02ff */
[----:B------:R-:W-:-:S04]  /*2db0*/  IMAD.WIDE.U32 R14, R10, R4, R14 ;  /* 0x000000040a0e7225 */ /* 0x000fc800078e000e */
[----:B------:R-:W-:-:S04]  /*2dc0*/  IMAD R13, R10, R5, R12 ;  /* 0x000000050a0d7224 */ /* 0x000fc800078e020c */
[----:B------:R-:W-:Y:S01]  /*2dd0*/  IMAD.IADD R13, R15, 0x1, R13 ;  /* 0x000000010f0d7824 */ /* 0x000fe200078e020d */
[----:B------:R-:W-:Y:S06]  /*2de0*/  @!P2 BRA `(.L_x_36) ;  /* 0x00000090006ca947 */ /* 0x000fec0003800000 */
[----:B------:R-:W0:Y:S01]  /*2df0*/  LDC.64 R220, c[0x0][0x5b8] ;  /* 0x00016e00ffdc7b82 */ /* 0x000e220000000a00 */
[----:B------:R-:W-:Y:S02]  /*2e00*/  ULDC.64 UR4, c[0x0][0x5c0] ;  /* 0x0001700000047ab9 */ /* 0x000fe40000000a00 */
[----:B------:R-:W-:-:S04]  /*2e10*/  LEA R12, P2, R14, UR4, 0x1 ;  /* 0x000000040e0c7c11 */ /* 0x000fc8000f8408ff */
[----:B------:R-:W-:Y:S02]  /*2e20*/  LEA.HI.X R13, R14, UR5, R13, 0x1, P2 ;  /* 0x000000050e0d7c11 */ /* 0x000fe400090f0c0d */
[----:B------:R-:W1:Y:S01]  /*2e30*/  LDC.64 R14, c[0x0][0x5b0] ;  /* 0x00016c00ff0e7b82 */ /* 0x000e620000000a00 */
[-C--:B0-----:R-:W-:Y:S02]  /*2e40*/  IMAD R20, R21, R220.reuse, RZ ;  /* 0x000000dc15147224 */ /* 0x081fe400078e02ff */
[----:B------:R-:W-:-:S04]  /*2e50*/  IMAD.WIDE.U32 R216, R17, R220, R8 ;  /* 0x000000dc11d87225 */ /* 0x000fc800078e0008 */
[----:B------:R-:W-:Y:S01]  /*2e60*/  IMAD R225, R17, R221, R20 ;  /* 0x000000dd11e17224 */ /* 0x000fe200078e0214 */
[----:B------:R-:W-:Y:S01]  /*2e70*/  IADD3 R216, P2, R6, R216, RZ ;  /* 0x000000d806d87210 */ /* 0x000fe20007f5e0ff */
[----:B------:R-:W0:Y:S01]  /*2e80*/  LDC.64 R20, c[0x0][0x5a8] ;  /* 0x00016a00ff147b82 */ /* 0x000e220000000a00 */
[-C--:B-1----:R-:W-:Y:S02]  /*2e90*/  IMAD R224, R11, R14.reuse, RZ ;  /* 0x0000000e0be07224 */ /* 0x082fe400078e02ff */
[----:B------:R-:W-:Y:S02]  /*2ea0*/  IADD3.X R217, R7, R217, R225, P2, !PT ;  /* 0x000000d907d97210 */ /* 0x000fe400017fe4e1 */
[C---:B------:R-:W-:Y:S02]  /*2eb0*/  IMAD R224, R10.reuse, R15, R224 ;  /* 0x0000000f0ae07224 */ /* 0x040fe400078e02e0 */
[----:B------:R-:W-:-:S04]  /*2ec0*/  IMAD.WIDE.U32 R218, R10, R14, R216 ;  /* 0x0000000e0ada7225 */ /* 0x000fc800078e00d8 */
[----:B------:R-:W-:Y:S01]  /*2ed0*/  IMAD.IADD R219, R219, 0x1, R224 ;  /* 0x00000001dbdb7824 */ /* 0x000fe200078e02e0 */
[----:B0-----:R-:W-:-:S04]  /*2ee0*/  LEA R222, P2, R218, R20, 0x1 ;  /* 0x00000014dade7211 */ /* 0x001fc800078408ff */
[----:B------:R-:W-:-:S05]  /*2ef0*/  LEA.HI.X R223, R218, R21, R219, 0x1, P2 ;  /* 0x00000015dadf7211 */ /* 0x000fca00010f0cdb */
[----:B------:R-:W2:Y:S01]  /*2f00*/  @P1 LDG.E.LTC128B.U16 R221, desc[UR52][R222.64] ;  /* 0x00000034dedd1981 */ /* 0x000ea2000c1e1520 */
[----:B------:R-:W-:Y:S01]  /*2f10*/  BSSY B1, `(.L_x_37) ;  /* 0x0000011000017945 */ /* 0x000fe20003800000 */
[----:B--2---:R-:W-:-:S04]  /*2f20*/  IMAD.U32 R219, R221, 0x10000, RZ ;  /* 0x00010000dddb7824 */ /* 0x004fc800078e00ff */
[----:B------:R-:W-:-:S04]  /*2f30*/  FMUL R219, R219, R16 ;  /* 0x00000010dbdb7220 */ /* 0x000fc80000400000 */
[----:B------:R-:W-:-:S05]  /*2f40*/  FFMA R219, R120, R2, R219 ;  /* 0x0000000278db7223 */ /* 0x000fca00000000db */
[----:B------:R-:W-:-:S05]  /*2f50*/  F2FP.BF16.F32.PACK_AB R219, RZ, R219 ;  /* 0x000000dbffdb723e */ /* 0x000fca00000010ff */
[----:B------:R0:W-:Y:S02]  /*2f60*/  @P1 STG.E.U16 desc[UR52][R12.64], R219 ;  /* 0x000000db0c001986 */ /* 0x0001e4000c101534 */
[----:B0-----:R-:W-:-:S03]  /*2f70*/  IMAD.WIDE.U32 R218, R10, R14, R6 ;  /* 0x0000000e0ada7225 */ /* 0x001fc600078e0006 */
[----:B------:R-:W-:-:S04]  /*2f80*/  IADD3 R222, P1, R8, R218, RZ ;  /* 0x000000da08de7210 */ /* 0x000fc80007f3e0ff */
[----:B------:R-:W-:-:S03]  /*2f90*/  IADD3.X R223, R9, R224, R219, P1, !PT ;  /* 0x000000e009df7210 */ /* 0x000fc60000ffe4db */
[----:B------:R-:W-:-:S04]  /*2fa0*/  IMAD.WIDE.U32 R222, R17, R220, R222 ;  /* 0x000000dc11de7225 */ /* 0x000fc800078e00de */
[----:B------:R-:W-:Y:S01]  /*2fb0*/  IMAD.IADD R120, R225, 0x1, R223 ;  /* 0x00000001e1787824 */ /* 0x000fe200078e02df */
[----:B------:R-:W-:-:S04]  /*2fc0*/  LEA R218, P1, R222, R20, 0x1 ;  /* 0x00000014deda7211 */ /* 0x000fc800078208ff */
[----:B------:R-:W-:Y:S02]  /*2fd0*/  LEA.HI.X R219, R222, R21, R120, 0x1, P1 ;  /* 0x00000015dedb7211 */ /* 0x000fe400008f0c78 */
[----:B------:R-:W-:-:S04]  /*2fe0*/  ISETP.GT.AND P1, PT, R3, 0x1, PT ;  /* 0x000000010300780c */ /* 0x000fc80003f24270 */
[----:B------:R-:W-:-:S13]  /*2ff0*/  ISETP.GT.AND P2, PT, R0, RZ, P1 ;  /* 0x000000ff0000720c */ /* 0x000fda0000f44270 */
[----:B------:R-:W-:Y:S05]  /*3000*/  @!P2 BRA `(.L_x_38) ;  /* 0x000000000004a947 */ /* 0x000fea0003800000 */
[----:B------:R0:W5:Y:S02]  /*3010*/  LDG.E.LTC128B.U16 R221, desc[UR52][R218.64+0x2] ;  /* 0x00000234dadd7981 */ /* 0x000164000c1e1520 */
.L_x_38:
[----:B------:R-:W-:Y:S05]  /*3020*/  BSYNC B1 ;  /* 0x0000000000017941 */ /* 0x000fea0003800000 */
.L_x_37:
[----:B-----5:R-:W-:Y:S01]  /*3030*/  IMAD.U32 R11, R221, 0x10000, RZ ;  /* 0x00010000dd0b7824 */ /* 0x020fe200078e00ff */
[----:B------:R-:W-:-:S03]  /*3040*/  ISETP.GT.AND P0, PT, R0, 0x8, P0 ;  /* 0x000000080000780c */ /* 0x000fc60000704270 */
[----:B------:R-:W-:-:S04]  /*3050*/  FMUL R120, R11, R16 ;  /* 0x000000100b787220 */ /* 0x000fc80000400000 */
[----:B------:R-:W-:-:S05]  /*3060*/  FFMA R120, R121, R2, R120 ;  /* 0x0000000279787223 */ /* 0x000fca0000000078 */
[----:B------:R-:W-:-:S04]  /*3070*/  F2FP.BF16.F32.PACK_AB R120, RZ, R120 ;  /* 0x00000078ff78723e */ /* 0x000fc800000010ff */
[----:B------:R-:W-:Y:S01]  /*3080*/  PRMT R121, R120, 0x7610, R121 ;  /* 0x0000761078797816 */ /* 0x000fe20000000079 */
[----:B------:R-:W-:-:S04]  /*3090*/  IMAD.SHL.U32 R120, R14, 0x8, RZ ;  /* 0x000000080e787824 */ /* 0x000fc800078e00ff */
[----:B------:R1:W-:Y:S02]  /*30a0*/  @P2 STG.E.U16 desc[UR52][R12.64+0x2], R121 ;  /* 0x000002790c002986 */ /* 0x0003e4000c101534 */
[----:B-1----:R-:W-:-:S03]  /*30b0*/  SHF.L.U64.HI R121, R14, 0x3, R15 ;  /* 0x000000030e797819 */ /* 0x002fc6000001020f */
[----:B------:R-:W-:-:S04]  /*30c0*/  IMAD.WIDE.U32 R120, R10, R14, R120 ;  /* 0x0000000e0a787225 */ /* 0x000fc800078e0078 */
[----:B------:R-:W-:Y:S01]  /*30d0*/  IMAD.IADD R15, R224, 0x1, R121 ;  /* 0x00000001e00f7824 */ /* 0x000fe200078e0279 */
[----:B------:R-:W-:-:S05]  /*30e0*/  IADD3 R11, P2, R216, R120, RZ ;  /* 0x00000078d80b7210 */ /* 0x000fca0007f5e0ff */
[----:B------:R-:W-:Y:S01]  /*30f0*/  IMAD.X R216, R15, 0x1, R217, P2 ;  /* 0x000000010fd87824 */ /* 0x000fe200010e06d9 */
[----:B------:R-:W-:-:S04]  /*3100*/  LEA R10, P2, R11, R20, 0x1 ;  /* 0x000000140b0a7211 */ /* 0x000fc800078408ff */
[----:B------:R-:W-:-:S05]  /*3110*/  LEA.HI.X R11, R11, R21, R216, 0x1, P2 ;  /* 0x000000150b0b7211 */ /* 0x000fca00010f0cd8 */
[----:B------:R-:W2:Y:S01]  /*3120*/  @P0 LDG.E.LTC128B.U16 R221, desc[UR52][R10.64] ;  /* 0x000000340add0981 */ /* 0x000ea2000c1e1520 */
[----:B------:R-:W-:Y:S01]  /*3130*/  IADD3 R120, P2, P3, R8, R120, R6 ;  /* 0x0000007808787210 */ /* 0x000fe20007b5e006 */
[----:B------:R-:W-:Y:S01]  /*3140*/  BSSY B1, `(.L_x_39) ;  /* 0x0000011000017945 */ /* 0x000fe20003800000 */
[----:B------:R-:W-:Y:S02]  /*3150*/  SHF.L.U64.HI R5, R4, 0x4, R5 ;  /* 0x0000000404057819 */ /* 0x000fe40000010205 */
[----:B------:R-:W-:Y:S02]  /*3160*/  IADD3.X R121, R9, R15, R7, P2, P3 ;  /* 0x0000000f09797210 */ /* 0x000fe400017e6407 */
[----:B------:R-:W-:Y:S01]  /*3170*/  ISETP.GT.AND P1, PT, R0, 0x8, P1 ;  /* 0x000000080000780c */ /* 0x000fe20000f24270 */
[----:B------:R-:W-:-:S04]  /*3180*/  IMAD.WIDE.U32 R120, R17, R220, R120 ;  /* 0x000000dc11787225 */ /* 0x000fc800078e0078 */
[----:B------:R-:W-:Y:S01]  /*3190*/  IMAD.IADD R225, R225, 0x1, R121 ;  /* 0x00000001e1e17824 */ /* 0x000fe200078e0279 */
[----:B------:R-:W-:-:S04]  /*31a0*/  LEA R20, P2, R120, R20, 0x1 ;  /* 0x0000001478147211 */ /* 0x000fc800078408ff */
[----:B------:R-:W-:Y:S02]  /*31b0*/  LEA.HI.X R21, R120, R21, R225, 0x1, P2 ;  /* 0x0000001578157211 */ /* 0x000fe400010f0ce1 */
[----:B------:R-:W-:-:S05]  /*31c0*/  LEA R4, P2, R4, R12, 0x4 ;  /* 0x0000000c04047211 */ /* 0x000fca00078420ff */
[----:B------:R-:W-:Y:S02]  /*31d0*/  IMAD.X R5, R5, 0x1, R13, P2 ;  /* 0x0000000105057824 */ /* 0x000fe400010e060d */
[----:B--2---:R-:W-:-:S04]  /*31e0*/  IMAD.U32 R7, R221, 0x10000, RZ ;  /* 0x00010000dd077824 */ /* 0x004fc800078e00ff */
[----:B------:R-:W-:-:S04]  /*31f0*/  FMUL R7, R7, R16 ;  /* 0x0000001007077220 */ /* 0x000fc80000400000 */
[----:B------:R-:W-:-:S05]  /*3200*/  FFMA R7, R122, R2, R7 ;  /* 0x000000027a077223 */ /* 0x000fca0000000007 */
[----:B------:R-:W-:-:S05]  /*3210*/  F2FP.BF16.F32.PACK_AB R7, RZ, R7 ;  /* 0x00000007ff07723e */ /* 0x000fca00000010ff */
[----:B------:R1:W-:Y:S01]  /*3220*/  @P0 STG.E.U16 desc[UR52][R4.64], R7 ;  /* 0x0000000704000986 */ /* 0x0003e2000c101534 */
[----:B------:R-:W-:Y:S05]  /*3230*/  @!P1 BRA `(.L_x_40) ;  /* 0x0000000000049947 */ /* 0x000fea0003800000 */
[----:B------:R2:W5:Y:S02]  /*3240*/  LDG.E.LTC128B.U16 R221, desc[UR52][R20.64+0x2] ;  /* 0x0000023414dd7981 */ /* 0x000564000c1e1520 */
.L_x_40:
[----:B------:R-:W-:Y:S05]  /*3250*/  BSYNC B1 ;  /* 0x0000000000017941 */ /* 0x000fea0003800000 */
.L_x_39:
[----:B-1---5:R-:W-:Y:S01]  /*3260*/  IMAD.U32 R7, R221, 0x10000, RZ ;  /* 0x00010000dd077824 */ /* 0x022fe200078e00ff */
[----:B------:R-:W-:Y:S01]  /*3270*/  ISETP.GT.AND P0, PT, R3, 0x8, PT ;  /* 0x000000080300780c */ /* 0x000fe20003f04270 */
[----:B------:R-:W-:Y:S02]  /*3280*/  BSSY B1, `(.L_x_41) ;  /* 0x0000008000017945 */ /* 0x000fe40003800000 */
[----:B------:R-:W-:Y:S01]  /*3290*/  FMUL R6, R7, R16 ;  /* 0x0000001007067220 */ /* 0x000fe20000400000 */
[----:B------:R-:W-:-:S03]  /*32a0*/  ISETP.GT.AND P2, PT, R0, RZ, P0 ;  /* 0x000000ff0000720c */ /* 0x000fc60000744270 */
[----:B------:R-:W-:-:S05]  /*32b0*/  FFMA R6, R123, R2, R6 ;  /* 0x000000027b067223 */ /* 0x000fca0000000006 */
[----:B------:R-:W-:-:S05]  /*32c0*/  F2FP.BF16.F32.PACK_AB R6, RZ, R6 ;  /* 0x00000006ff06723e */ /* 0x000fca00000010ff */
[----:B------:R1:W-:Y:S01]  /*32d0*/  @P1 STG.E.U16 desc[UR52][R4.64+0x2], R6 ;  /* 0x0000020604001986 */ /* 0x0003e2000c101534 */
[----:B------:R-:W-:Y:S05]  /*32e0*/  @!P2 BRA `(.L_x_42) ;  /* 0x000000000004a947 */ /* 0x000fea0003800000 */
[----:B------:R3:W5:Y:S02]  /*32f0*/  LDG.E.LTC128B.U16 R221, desc[UR52][R218.64+0x10] ;  /* 0x00001034dadd7981 */ /* 0x000764000c1e1520 */
.L_x_42:
[----:B------:R-:W-:Y:S05]  /*3300*/  BSYNC B1 ;  /* 0x0000000000017941 */ /* 0x000fea0003800000 */
.L_x_41:
[----:B-----5:R-:W-:Y:S01]  /*3310*/  IMAD.U32 R7, R221, 0x10000, RZ ;  /* 0x00010000dd077824 */ /* 0x020fe200078e00ff */
[----:B------:R-:W-:Y:S01]  /*3320*/  ISETP.GT.AND P1, PT, R3, 0x9, PT ;  /* 0x000000090300780c */ /* 0x000fe20003f24270 */
[----:B-1----:R-:W-:Y:S01]  /*3330*/  @P2 IMAD.MOV.U32 R6, RZ, RZ, R12 ;  /* 0x000000ffff062224 */ /* 0x002fe200078e000c */
[----:B------:R-:W-:Y:S01]  /*3340*/  BSSY B1, `(.L_x_43) ;  /* 0x000000a000017945 */ /* 0x000fe20003800000 */
[----:B------:R-:W-:Y:S01]  /*3350*/  FMUL R7, R7, R16 ;  /* 0x0000001007077220 */ /* 0x000fe20000400000 */
[----:B------:R-:W-:-:S03]  /*3360*/  ISETP.GT.AND P3, PT, R0, RZ, P1 ;  /* 0x000000ff0000720c */ /* 0x000fc60000f64270 */
[----:B------:R-:W-:-:S05]  /*3370*/  FFMA R7, R124, R2, R7 ;  /* 0x000000027c077223 */ /* 0x000fca0000000007 */
[----:B------:R-:W-:-:S04]  /*3380*/  F2FP.BF16.F32.PACK_AB R7, RZ, R7 ;  /* 0x00000007ff07723e */ /* 0x000fc800000010ff */
[----:B------:R-:W-:Y:S01]  /*3390*/  PRMT R8, R7, 0x7610, R8 ;  /* 0x0000761007087816 */ /* 0x000fe20000000008 */
[----:B------:R-:W-:-:S05]  /*33a0*/  @P2 IMAD.MOV.U32 R7, RZ, RZ, R13 ;  /* 0x000000ffff072224 */ /* 0x000fca00078e000d */
[----:B------:R1:W-:Y:S01]  /*33b0*/  @P2 STG.E.U16 desc[UR52][R6.64+0x10], R8 ;  /* 0x0000100806002986 */ /* 0x0003e2000c101534 */
[----:B------:R-:W-:Y:S05]  /*33c0*/  @!P3 BRA `(.L_x_44) ;  /* 0x000000000004b947 */ /* 0x000fea0003800000 */
[----:B------:R4:W5:Y:S02]  /*33d0*/  LDG.E.LTC128B.U16 R221, desc[UR52][R218.64+0x12] ;  /* 0x00001234dadd7981 */ /* 0x000964000c1e1520 */
.L_x_44:
[----:B------:R-:W-:Y:S05]  /*33e0*/  BSYNC B1 ;  /* 0x0000000000017941 */ /* 0x000fea0003800000 */
.L_x_43:
[----:B-1---5:R-:W-:Y:S01]  /*33f0*/  IMAD.U32 R7, R221, 0x10000, RZ ;  /* 0x00010000dd077824 */ /* 0x022fe200078e00ff */
[----:B------:R-:W-:Y:S01]  /*3400*/  ISETP.GT.AND P0, PT, R0, 0x8, P0 ;  /* 0x000000080000780c */ /* 0x000fe20000704270 */
[----:B------:R-:W-:Y:S02]  /*3410*/  BSSY B1, `(.L_x_45) ;  /* 0x000000a000017945 */ /* 0x000fe40003800000 */
[----:B------:R-:W-:Y:S01]  /*3420*/  FMUL R6, R7, R16 ;  /* 0x0000001007067220 */ /* 0x000fe20000400000 */
[----:B------:R-:W-:-:S03]  /*3430*/  @P3 IMAD.MOV.U32 R7, RZ, RZ, R13 ;  /* 0x000000ffff073224 */ /* 0x000fc600078e000d */
[----:B------:R-:W-:-:S05]  /*3440*/  FFMA R6, R125, R2, R6 ;  /* 0x000000027d067223 */ /* 0x000fca0000000006 */
[----:B------:R-:W-:-:S04]  /*3450*/  F2FP.BF16.F32.PACK_AB R6, RZ, R6 ;  /* 0x00000006ff06723e */ /* 0x000fc800000010ff */
[----:B------:R-:W-:Y:S01]  /*3460*/  PRMT R8, R6, 0x7610, R8 ;  /* 0x0000761006087816 */ /* 0x000fe20000000008 */
[----:B------:R-:W-:-:S05]  /*3470*/  @P3 IMAD.MOV.U32 R6, RZ, RZ, R12 ;  /* 0x000000ffff063224 */ /* 0x000fca00078e000c */
[----:B------:R1:W-:Y:S01]  /*3480*/  @P3 STG.E.U16 desc[UR52][R6.64+0x12], R8 ;  /* 0x0000120806003986 */ /* 0x0003e2000c101534 */
[----:B------:R-:W-:Y:S05]  /*3490*/  @!P0 BRA `(.L_x_46) ;  /* 0x0000000000048947 */ /* 0x000fea0003800000 */
[----:B------:R0:W5:Y:S02]  /*34a0*/  LDG.E.LTC128B.U16 R221, desc[UR52][R20.64+0x10] ;  /* 0x0000103414dd7981 */ /* 0x000164000c1e1520 */
.L_x_46:
[----:B------:R-:W-:Y:S05]  /*34b0*/  BSYNC B1 ;  /* 0x0000000000017941 */ /* 0x000fea0003800000 */
.L_x_45:
[----:B-1---5:R-:W-:Y:S01]  /*34c0*/  IMAD.U32 R7, R221, 0x10000, RZ ;  /* 0x00010000dd077824 */ /* 0x022fe200078e00ff */
[----:B------:R-:W-:Y:S01]  /*34d0*/  ISETP.GT.AND P1, PT, R0, 0x8, P1 ;  /* 0x000000080000780c */ /* 0x000fe20000f24270 */
[----:B------:R-:W-:Y:S02]  /*34e0*/  BSSY B1, `(.L_x_47) ;  /* 0x0000007000017945 */ /* 0x000fe40003800000 */
[----:B------:R-:W-:-:S04]  /*34f0*/  FMUL R7, R7, R16 ;  /* 0x0000001007077220 */ /* 0x000fc80000400000 */
[----:B------:R-:W-:-:S05]  /*3500*/  FFMA R7, R126, R2, R7 ;  /* 0x000000027e077223 */ /* 0x000fca0000000007 */
[----:B------:R-:W-:-:S05]  /*3510*/  F2FP.BF16.F32.PACK_AB R7, RZ, R7 ;  /* 0x00000007ff07723e */ /* 0x000fca00000010ff */
[----:B------:R1:W-:Y:S01]  /*3520*/  @P0 STG.E.U16 desc[UR52][R4.64+0x10], R7 ;  /* 0x0000100704000986 */ /* 0x0003e2000c101534 */
[----:B------:R-:W-:Y:S05]  /*3530*/  @!P1 BRA `(.L_x_48) ;  /* 0x0000000000049947 */ /* 0x000fea0003800000 */
[----:B------:R0:W5:Y:S02]  /*3540*/  LDG.E.LTC128B.U16 R221, desc[UR52][R20.64+0x12] ;  /* 0x0000123414dd7981 */ /* 0x000164000c1e1520 */
.L_x_48:
[----:B------:R-:W-:Y:S05]  /*3550*/  BSYNC B1 ;  /* 0x0000000000017941 */ /* 0x000fea0003800000 */
.L_x_47:
        /* <DEDUP_REMOVED lines=10> */
.L_x_50:
[----:B------:R-:W-:Y:S05]  /*3600*/  BSYNC B1 ;  /* 0x0000000000017941 */ /* 0x000fea0003800000 */
.L_x_49:
        /* <DEDUP_REMOVED lines=13> */
.L_x_52:
[----:B------:R-:W-:Y:S05]  /*36e0*/  BSYNC B1 ;  /* 0x0000000000017941 */ /* 0x000fea0003800000 */
.L_x_51:
        /* <DEDUP_REMOVED lines=12> */
.L_x_54:
[----:B------:R-:W-:Y:S05]  /*37b0*/  BSYNC B1 ;  /* 0x0000000000017941 */ /* 0x000fea0003800000 */
.L_x_53:
[----:B-1---5:R-:W-:Y:S01]  /*37c0*/  SHF.L.U32 R7, R221, 0x10, RZ ;  /* 0x00000010dd077819 */ /* 0x022fe200000006ff */
[----:B------:R-:W-:Y:S01]  /*37d0*/  BSSY B1, `(.L_x_55) ;  /* 0x0000008000017945 */ /* 0x000fe20003800000 */
[----:B------:R-:W-:-:S03]  /*37e0*/  ISETP.GT.AND P1, PT, R0, 0x8, P1 ;  /* 0x000000080000780c */ /* 0x000fc60000f24270 */
[----:B------:R-:W-:-:S04]  /*37f0*/  FMUL R7, R7, R16 ;  /* 0x0000001007077220 */ /* 0x000fc80000400000 */
[----:B------:R-:W-:-:S05]  /*3800*/  FFMA R7, R130, R2, R7 ;  /* 0x0000000282077223 */ /* 0x000fca0000000007 */
[----:B------:R-:W-:-:S05]  /*3810*/  F2FP.BF16.F32.PACK_AB R7, RZ, R7 ;  /* 0x00000007ff07723e */ /* 0x000fca00000010ff */
[----:B------:R1:W-:Y:S01]  /*3820*/  @P0 STG.E.U16 desc[UR52][R4.64+0x20], R7 ;  /* 0x0000200704000986 */ /* 0x0003e2000c101534 */
[----:B------:R-:W-:Y:S05]  /*3830*/  @!P1 BRA `(.L_x_56) ;  /* 0x0000000000049947 */ /* 0x000fea0003800000 */
[----:B------:R0:W5:Y:S02]  /*3840*/  LDG.E.LTC128B.U16 R221, desc[UR52][R20.64+0x22] ;  /* 0x0000223414dd7981 */ /* 0x000164000c1e1520 */
.L_x_56:
[----:B------:R-:W-:Y:S05]  /*3850*/  BSYNC B1 ;  /* 0x0000000000017941 */ /* 0x000fea0003800000 */
.L_x_55:
        /* <DEDUP_REMOVED lines=10> */
.L_x_58:
[----:B------:R-:W-:Y:S05]  /*3900*/  BSYNC B1 ;  /* 0x0000000000017941 */ /* 0x000fea0003800000 */
.L_x_57:
        /* <DEDUP_REMOVED lines=13> */
.L_x_60:
[----:B------:R-:W-:Y:S05]  /*39e0*/  BSYNC B1 ;  /* 0x0000000000017941 */ /* 0x000fea0003800000 */
.L_x_59:
        /* <DEDUP_REMOVED lines=12> */
.L_x_62:
[----:B------:R-:W-:Y:S05]  /*3ab0*/  BSYNC B1 ;  /* 0x0000000000017941 */ /* 0x000fea0003800000 */
.L_x_61:
        /* <DEDUP_REMOVED lines=9> */
.L_x_64:
[----:B------:R-:W-:Y:S05]  /*3b50*/  BSYNC B1 ;  /* 0x0000000000017941 */ /* 0x000fea0003800000 */
.L_x_63:
        /* <DEDUP_REMOVED lines=10> */
.L_x_66:
[----:B------:R-:W-:Y:S05]  /*3c00*/  BSYNC B1 ;  /* 0x0000000000017941 */ /* 0x000fea0003800000 */
.L_x_65:
        /* <DEDUP_REMOVED lines=13> */
.L_x_68:
[----:B------:R-:W-:Y:S05]  /*3ce0*/  BSYNC B1 ;  /* 0x0000000000017941 */ /* 0x000fea0003800000 */
.L_x_67:
        /* <DEDUP_REMOVED lines=12> */
.L_x_70:
[----:B------:R-:W-:Y:S05]  /*3db0*/  BSYNC B1 ;  /* 0x0000000000017941 */ /* 0x000fea0003800000 */
.L_x_69:
        /* <DEDUP_REMOVED lines=9> */
.L_x_72:
[----:B------:R-:W-:Y:S05]  /*3e50*/  BSYNC B1 ;  /* 0x0000000000017941 */ /* 0x000fea0003800000 */
.L_x_71:
        /* <DEDUP_REMOVED lines=10> */
.L_x_74:
[----:B------:R-:W-:Y:S05]  /*3f00*/  BSYNC B1 ;  /* 0x0000000000017941 */ /* 0x000fea0003800000 */
.L_x_73:
        /* <DEDUP_REMOVED lines=13> */
.L_x_76:
[----:B------:R-:W-:Y:S05]  /*3fe0*/  BSYNC B1 ;  /* 0x0000000000017941 */ /* 0x000fea0003800000 */
.L_x_75:
        /* <DEDUP_REMOVED lines=12> */
.L_x_78:
[----:B------:R-:W-:Y:S05]  /*40b0*/  BSYNC B1 ;  /* 0x0000000000017941 */ /* 0x000fea0003800000 */
.L_x_77:
        /* <DEDUP_REMOVED lines=9> */
.L_x_80:
[----:B------:R-:W-:Y:S05]  /*4150*/  BSYNC B1 ;  /* 0x0000000000017941 */ /* 0x000fea0003800000 */
.L_x_79:
        /* <DEDUP_REMOVED lines=10> */
.L_x_82:
[----:B------:R-:W-:Y:S05]  /*4200*/  BSYNC B1 ;  /* 0x0000000000017941 */ /* 0x000fea0003800000 */
.L_x_81:
        /* <DEDUP_REMOVED lines=13> */
.L_x_84:
[----:B------:R-:W-:Y:S05]  /*42e0*/  BSYNC B1 ;  /* 0x0000000000017941 */ /* 0x000fea0003800000 */
.L_x_83:
        /* <DEDUP_REMOVED lines=12> */
.L_x_86:
[----:B------:R-:W-:Y:S05]  /*43b0*/  BSYNC B1 ;  /* 0x0000000000017941 */ /* 0x000fea0003800000 */
.L_x_85:
        /* <DEDUP_REMOVED lines=9> */
.L_x_88:
[----:B------:R-:W-:Y:S05]  /*4450*/  BSYNC B1 ;  /* 0x0000000000017941 */ /* 0x000fea0003800000 */
.L_x_87:
        /* <DEDUP_REMOVED lines=10> */
.L_x_90:
[----:B------:R-:W-:Y:S05]  /*4500*/  BSYNC B1 ;  /* 0x0000000000017941 */ /* 0x000fea0003800000 */
.L_x_89:
        /* <DEDUP_REMOVED lines=13> */
.L_x_92:
[----:B------:R-:W-:Y:S05]  /*45e0*/  BSYNC B1 ;  /* 0x0000000000017941 */ /* 0x000fea0003800000 */
.L_x_91:
        /* <DEDUP_REMOVED lines=12> */
.L_x_94:
[----:B------:R-:W-:Y:S05]  /*46b0*/  BSYNC B1 ;  /* 0x0000000000017941 */ /* 0x000fea0003800000 */
.L_x_93:
        /* <DEDUP_REMOVED lines=9> */
.L_x_96:
[----:B------:R-:W-:Y:S05]  /*4750*/  BSYNC B1 ;  /* 0x0000000000017941 */ /* 0x000fea0003800000 */
.L_x_95:
        /* <DEDUP_REMOVED lines=10> */
.L_x_98:
[----:B------:R-:W-:Y:S05]  /*4800*/  BSYNC B1 ;  /* 0x0000000000017941 */ /* 0x000fea0003800000 */
.L_x_97:
        /* <DEDUP_REMOVED lines=13> */
.L_x_100:
[----:B------:R-:W-:Y:S05]  /*48e0*/  BSYNC B1 ;  /* 0x0000000000017941 */ /* 0x000fea0003800000 */
.L_x_99:
        /* <DEDUP_REMOVED lines=12> */
.L_x_102:
[----:B------:R-:W-:Y:S05]  /*49b0*/  BSYNC B1 ;  /* 0x0000000000017941 */ /* 0x000fea0003800000 */
.L_x_101:
        /* <DEDUP_REMOVED lines=9> */
.L_x_104:
[----:B------:R-:W-:Y:S05]  /*4a50*/  BSYNC B1 ;  /* 0x0000000000017941 */ /* 0x000fea0003800000 */
.L_x_103:
        /* <DEDUP_REMOVED lines=10> */
.L_x_106:
[----:B------:R-:W-:Y:S05]  /*4b00*/  BSYNC B1 ;  /* 0x0000000000017941 */ /* 0x000fea0003800000 */
.L_x_105:
        /* <DEDUP_REMOVED lines=13> */
.L_x_108:
[----:B------:R-:W-:Y:S05]  /*4be0*/  BSYNC B1 ;  /* 0x0000000000017941 */ /* 0x000fea0003800000 */
.L_x_107:
        /* <DEDUP_REMOVED lines=12> */
.L_x_110:
[----:B------:R-:W-:Y:S05]  /*4cb0*/  BSYNC B1 ;  /* 0x0000000000017941 */ /* 0x000fea0003800000 */
.L_x_109:
        /* <DEDUP_REMOVED lines=9> */
.L_x_112:
[----:B------:R-:W-:Y:S05]  /*4d50*/  BSYNC B1 ;  /* 0x0000000000017941 */ /* 0x000fea0003800000 */
.L_x_111:
        /* <DEDUP_REMOVED lines=10> */
.L_x_114:
[----:B------:R-:W-:Y:S05]  /*4e00*/  BSYNC B1 ;  /* 0x0000000000017941 */ /* 0x000fea0003800000 */
.L_x_113:
        /* <DEDUP_REMOVED lines=13> */
.L_x_116:
[----:B------:R-:W-:Y:S05]  /*4ee0*/  BSYNC B1 ;  /* 0x0000000000017941 */ /* 0x000fea0003800000 */
.L_x_115:
        /* <DEDUP_REMOVED lines=12> */
.L_x_118:
[----:B------:R-:W-:Y:S05]  /*4fb0*/  BSYNC B1 ;  /* 0x0000000000017941 */ /* 0x000fea0003800000 */
.L_x_117:
        /* <DEDUP_REMOVED lines=9> */
.L_x_120:
[----:B------:R-:W-:Y:S05]  /*5050*/  BSYNC B1 ;  /* 0x0000000000017941 */ /* 0x000fea0003800000 */
.L_x_119:
        /* <DEDUP_REMOVED lines=10> */
.L_x_122:
[----:B------:R-:W-:Y:S05]  /*5100*/  BSYNC B1 ;  /* 0x0000000000017941 */ /* 0x000fea0003800000 */
.L_x_121:
        /* <DEDUP_REMOVED lines=8> */
[----:B------:R-:W-:Y:S02]  /*5190*/  PRMT R8, R7, 0x7610, R8 ;  /* 0x0000761007087816 */ /* 0x000fe40000000008 */
[----:B------:R-:W-:-:S05]  /*51a0*/  @P2 MOV R7, R13 ;  /* 0x0000000d00072202 */ /* 0x000fca0000000f00 */
[----:B------:R1:W-:Y:S01]  /*51b0*/  @P2 STG.E.U16 desc[UR52][R6.64+0xb0], R8 ;  /* 0x0000b00806002986 */ /* 0x0003e2000c101534 */
[----:B------:R-:W-:Y:S05]  /*51c0*/  @!P3 BRA `(.L_x_124) ;  /* 0x000000000004b947 */ /* 0x000fea0003800000 */
[----:B------:R0:W5:Y:S02]  /*51d0*/  LDG.E.LTC128B.U16 R221, desc[UR52][R218.64+0xb2] ;  /* 0x0000b234dadd7981 */ /* 0x000164000c1e1520 */
.L_x_124:
[----:B------:R-:W-:Y:S05]  /*51e0*/  BSYNC B1 ;  /* 0x0000000000017941 */ /* 0x000fea0003800000 */
.L_x_123:
        /* <DEDUP_REMOVED lines=12> */
.L_x_126:
[----:B------:R-:W-:Y:S05]  /*52b0*/  BSYNC B1 ;  /* 0x0000000000017941 */ /* 0x000fea0003800000 */
.L_x_125:
        /* <DEDUP_REMOVED lines=9> */
.L_x_128:
[----:B------:R-:W-:Y:S05]  /*5350*/  BSYNC B1 ;  /* 0x0000000000017941 */ /* 0x000fea0003800000 */
.L_x_127:
        /* <DEDUP_REMOVED lines=10> */
.L_x_130:
[----:B------:R-:W-:Y:S05]  /*5400*/  BSYNC B1 ;  /* 0x0000000000017941 */ /* 0x000fea0003800000 */
.L_x_129:
        /* <DEDUP_REMOVED lines=13> */
.L_x_132:
[----:B------:R-:W-:Y:S05]  /*54e0*/  BSYNC B1 ;  /* 0x0000000000017941 */ /* 0x000fea0003800000 */
.L_x_131:
        /* <DEDUP_REMOVED lines=12> */
.L_x_134:
[----:B------:R-:W-:Y:S05]  /*55b0*/  BSYNC B1 ;  /* 0x0000000000017941 */ /* 0x000fea0003800000 */
.L_x_133:
        /* <DEDUP_REMOVED lines=9> */
.L_x_136:
[----:B------:R-:W-:Y:S05]  /*5650*/  BSYNC B1 ;  /* 0x0000000000017941 */ /* 0x000fea0003800000 */
.L_x_135:
        /* <DEDUP_REMOVED lines=10> */
.L_x_138:
[----:B------:R-:W-:Y:S05]  /*5700*/  BSYNC B1 ;  /* 0x0000000000017941 */ /* 0x000fea0003800000 */
.L_x_137:
        /* <DEDUP_REMOVED lines=13> */
.L_x_140:
[----:B------:R-:W-:Y:S05]  /*57e0*/  BSYNC B1 ;  /* 0x0000000000017941 */ /* 0x000fea0003800000 */
.L_x_139:
        /* <DEDUP_REMOVED lines=12> */
.L_x_142:
[----:B------:R-:W-:Y:S05]  /*58b0*/  BSYNC B1 ;  /* 0x0000000000017941 */ /* 0x000fea0003800000 */
.L_x_141:
        /* <DEDUP_REMOVED lines=9> */
.L_x_144:
[----:B------:R-:W-:Y:S05]  /*5950*/  BSYNC B1 ;  /* 0x0000000000017941 */ /* 0x000fea0003800000 */
.L_x_143:
        /* <DEDUP_REMOVED lines=10> */
.L_x_146:
[----:B------:R-:W-:Y:S05]  /*5a00*/  BSYNC B1 ;  /* 0x0000000000017941 */ /* 0x000fea0003800000 */
.L_x_145:
        /* <DEDUP_REMOVED lines=13> */
.L_x_148:
[----:B------:R-:W-:Y:S05]  /*5ae0*/  BSYNC B1 ;  /* 0x0000000000017941 */ /* 0x000fea0003800000 */
.L_x_147:
        /* <DEDUP_REMOVED lines=12> */
.L_x_150:
[----:B------:R-:W-:Y:S05]  /*5bb0*/  BSYNC B1 ;  /* 0x0000000000017941 */ /* 0x000fea0003800000 */
.L_x_149:
        /* <DEDUP_REMOVED lines=9> */
.L_x_152:
[----:B------:R-:W-:Y:S05]  /*5c50*/  BSYNC B1 ;  /* 0x0000000000017941 */ /* 0x000fea0003800000 */
.L_x_151:
        /* <DEDUP_REMOVED lines=10> */
.L_x_154:
[----:B------:R-:W-:Y:S05]  /*5d00*/  BSYNC B1 ;  /* 0x0000000000017941 */ /* 0x000fea0003800000 */
.L_x_153:
        /* <DEDUP_REMOVED lines=13> */
.L_x_156:
[----:B------:R-:W-:Y:S05]  /*5de0*/  BSYNC B1 ;  /* 0x0000000000017941 */ /* 0x000fea0003800000 */
.L_x_155:
        /* <DEDUP_REMOVED lines=12> */
.L_x_158:
[----:B------:R-:W-:Y:S05]  /*5eb0*/  BSYNC B1 ;  /* 0x0000000000017941 */ /* 0x000fea0003800000 */
.L_x_157:
        /* <DEDUP_REMOVED lines=9> */
.L_x_160:
[----:B------:R-:W-:Y:S05]  /*5f50*/  BSYNC B1 ;  /* 0x0000000000017941 */ /* 0x000fea0003800000 */
.L_x_159:
        /* <DEDUP_REMOVED lines=10> */
.L_x_162:
[----:B------:R-:W-:Y:S05]  /*6000*/  BSYNC B1 ;  /* 0x0000000000017941 */ /* 0x000fea0003800000 */
.L_x_161:
        /* <DEDUP_REMOVED lines=13> */
.L_x_164:
[----:B------:R-:W-:Y:S05]  /*60e0*/  BSYNC B1 ;  /* 0x0000000000017941 */ /* 0x000fea0003800000 */
.L_x_163:
        /* <DEDUP_REMOVED lines=12> */
.L_x_166:
[----:B------:R-:W-:Y:S05]  /*61b0*/  BSYNC B1 ;  /* 0x0000000000017941 */ /* 0x000fea0003800000 */
.L_x_165:
        /* <DEDUP_REMOVED lines=9> */
.L_x_168:
[----:B------:R-:W-:Y:S05]  /*6250*/  BSYNC B1 ;  /* 0x0000000000017941 */ /* 0x000fea0003800000 */
.L_x_167:
        /* <DEDUP_REMOVED lines=10> */
.L_x_170:
[----:B------:R-:W-:Y:S05]  /*6300*/  BSYNC B1 ;  /* 0x0000000000017941 */ /* 0x000fea0003800000 */
.L_x_169:
        /* <DEDUP_REMOVED lines=13> */
.L_x_172:
[----:B------:R-:W-:Y:S05]  /*63e0*/  BSYNC B1 ;  /* 0x0000000000017941 */ /* 0x000fea0003800000 */
.L_x_171:
        /* <DEDUP_REMOVED lines=12> */
.L_x_174:
[----:B------:R-:W-:Y:S05]  /*64b0*/  BSYNC B1 ;  /* 0x0000000000017941 */ /* 0x000fea0003800000 */
.L_x_173:
        /* <DEDUP_REMOVED lines=9> */
.L_x_176:
[----:B------:R-:W-:Y:S05]  /*6550*/  BSYNC B1 ;  /* 0x0000000000017941 */ /* 0x000fea0003800000 */
.L_x_175:
        /* <DEDUP_REMOVED lines=10> */
.L_x_178:
[----:B------:R-:W-:Y:S05]  /*6600*/  BSYNC B1 ;  /* 0x0000000000017941 */ /* 0x000fea0003800000 */
.L_x_177:
        /* <DEDUP_REMOVED lines=13> */
.L_x_180:
[----:B------:R-:W-:Y:S05]  /*66e0*/  BSYNC B1 ;  /* 0x0000000000017941 */ /* 0x000fea0003800000 */
.L_x_179:
        /* <DEDUP_REMOVED lines=12> */
.L_x_182:
[----:B------:R-:W-:Y:S05]  /*67b0*/  BSYNC B1 ;  /* 0x0000000000017941 */ /* 0x000fea0003800000 */
.L_x_181:
        /* <DEDUP_REMOVED lines=9> */
.L_x_184:
[----:B------:R-:W-:Y:S05]  /*6850*/  BSYNC B1 ;  /* 0x0000000000017941 */ /* 0x000fea0003800000 */
.L_x_183:
        /* <DEDUP_REMOVED lines=10> */
.L_x_186:
[----:B------:R-:W-:Y:S05]  /*6900*/  BSYNC B1 ;  /* 0x0000000000017941 */ /* 0x000fea0003800000 */
.L_x_185:
        /* <DEDUP_REMOVED lines=13> */
.L_x_188:
[----:B------:R-:W-:Y:S05]  /*69e0*/  BSYNC B1 ;  /* 0x0000000000017941 */ /* 0x000fea0003800000 */
.L_x_187:
        /* <DEDUP_REMOVED lines=12> */
.L_x_190:
[----:B------:R-:W-:Y:S05]  /*6ab0*/  BSYNC B1 ;  /* 0x0000000000017941 */ /* 0x000fea0003800000 */
.L_x_189:
        /* <DEDUP_REMOVED lines=9> */
.L_x_192:
[----:B------:R-:W-:Y:S05]  /*6b50*/  BSYNC B1 ;  /* 0x0000000000017941 */ /* 0x000fea0003800000 */
.L_x_191:
        /* <DEDUP_REMOVED lines=10> */
.L_x_194:
[----:B------:R-:W-:Y:S05]  /*6c00*/  BSYNC B1 ;  /* 0x0000000000017941 */ /* 0x000fea0003800000 */
.L_x_193:
        /* <DEDUP_REMOVED lines=13> */
.L_x_196:
[----:B------:R-:W-:Y:S05]  /*6ce0*/  BSYNC B1 ;  /* 0x0000000000017941 */ /* 0x000fea0003800000 */
.L_x_195:
        /* <DEDUP_REMOVED lines=12> */
.L_x_198:
[----:B------:R-:W-:Y:S05]  /*6db0*/  BSYNC B1 ;  /* 0x0000000000017941 */ /* 0x000fea0003800000 */
.L_x_197:
        /* <DEDUP_REMOVED lines=9> */
.L_x_200:
[----:B------:R-:W-:Y:S05]  /*6e50*/  BSYNC B1 ;  /* 0x0000000000017941 */ /* 0x000fea0003800000 */
.L_x_199:
        /* <DEDUP_REMOVED lines=10> */
.L_x_202:
[----:B------:R-:W-:Y:S05]  /*6f00*/  BSYNC B1 ;  /* 0x0000000000017941 */ /* 0x000fea0003800000 */
.L_x_201:
        /* <DEDUP_REMOVED lines=13> */
.L_x_204:
[----:B------:R-:W-:Y:S05]  /*6fe0*/  BSYNC B1 ;  /* 0x0000000000017941 */ /* 0x000fea0003800000 */
.L_x_203:
        /* <DEDUP_REMOVED lines=12> */
.L_x_206:
[----:B------:R-:W-:Y:S05]  /*70b0*/  BSYNC B1 ;  /* 0x0000000000017941 */ /* 0x000fea0003800000 */
.L_x_205:
        /* <DEDUP_REMOVED lines=9> */
.L_x_208:
[----:B------:R-:W-:Y:S05]  /*7150*/  BSYNC B1 ;  /* 0x0000000000017941 */ /* 0x000fea0003800000 */
.L_x_207:
        /* <DEDUP_REMOVED lines=10> */
.L_x_210:
[----:B------:R-:W-:Y:S05]  /*7200*/  BSYNC B1 ;  /* 0x0000000000017941 */ /* 0x000fea0003800000 */
.L_x_209:
        /* <DEDUP_REMOVED lines=13> */
.L_x_212:
[----:B------:R-:W-:Y:S05]  /*72e0*/  BSYNC B1 ;  /* 0x0000000000017941 */ /* 0x000fea0003800000 */
.L_x_211:
        /* <DEDUP_REMOVED lines=12> */
.L_x_214:
[----:B------:R-:W-:Y:S05]  /*73b0*/  BSYNC B1 ;  /* 0x0000000000017941 */ /* 0x000fea0003800000 */
.L_x_213:
        /* <DEDUP_REMOVED lines=9> */
.L_x_216:
[----:B------:R-:W-:Y:S05]  /*7450*/  BSYNC B1 ;  /* 0x0000000000017941 */ /* 0x000fea0003800000 */
.L_x_215:
        /* <DEDUP_REMOVED lines=10> */
.L_x_218:
[----:B------:R-:W-:Y:S05]  /*7500*/  BSYNC B1 ;  /* 0x0000000000017941 */ /* 0x000fea0003800000 */
.L_x_217:
        /* <DEDUP_REMOVED lines=13> */
.L_x_220:
[----:B------:R-:W-:Y:S05]  /*75e0*/  BSYNC B1 ;  /* 0x0000000000017941 */ /* 0x000fea0003800000 */
.L_x_219:
        /* <DEDUP_REMOVED lines=12> */
.L_x_222:
[----:B------:R-:W-:Y:S05]  /*76b0*/  BSYNC B1 ;  /* 0x0000000000017941 */ /* 0x000fea0003800000 */
.L_x_221:
        /* <DEDUP_REMOVED lines=9> */
.L_x_224:
[----:B------:R-:W-:Y:S05]  /*7750*/  BSYNC B1 ;  /* 0x0000000000017941 */ /* 0x000fea0003800000 */
.L_x_223:
        /* <DEDUP_REMOVED lines=10> */
.L_x_226:
[----:B------:R-:W-:Y:S05]  /*7800*/  BSYNC B1 ;  /* 0x0000000000017941 */ /* 0x000fea0003800000 */
.L_x_225:
        /* <DEDUP_REMOVED lines=13> */
.L_x_228:
[----:B------:R-:W-:Y:S05]  /*78e0*/  BSYNC B1 ;  /* 0x0000000000017941 */ /* 0x000fea0003800000 */
.L_x_227:
        /* <DEDUP_REMOVED lines=12> */
.L_x_230:
[----:B------:R-:W-:Y:S05]  /*79b0*/  BSYNC B1 ;  /* 0x0000000000017941 */ /* 0x000fea0003800000 */
.L_x_229:
        /* <DEDUP_REMOVED lines=9> */
.L_x_232:
[----:B------:R-:W-:Y:S05]  /*7a50*/  BSYNC B1 ;  /* 0x0000000000017941 */ /* 0x000fea0003800000 */
.L_x_231:
        /* <DEDUP_REMOVED lines=10> */
.L_x_234:
[----:B------:R-:W-:Y:S05]  /*7b00*/  BSYNC B1 ;  /* 0x0000000000017941 */ /* 0x000fea0003800000 */
.L_x_233:
        /* <DEDUP_REMOVED lines=13> */
.L_x_236:
[----:B------:R-:W-:Y:S05]  /*7be0*/  BSYNC B1 ;  /* 0x0000000000017941 */ /* 0x000fea0003800000 */
.L_x_235:
        /* <DEDUP_REMOVED lines=12> */
.L_x_238:
[----:B------:R-:W-:Y:S05]  /*7cb0*/  BSYNC B1 ;  /* 0x0000000000017941 */ /* 0x000fea0003800000 */
.L_x_237:
        /* <DEDUP_REMOVED lines=9> */
.L_x_240:
[----:B------:R-:W-:Y:S05]  /*7d50*/  BSYNC B1 ;  /* 0x0000000000017941 */ /* 0x000fea0003800000 */
.L_x_239:
        /* <DEDUP_REMOVED lines=10> */
.L_x_242:
[----:B------:R-:W-:Y:S05]  /*7e00*/  BSYNC B1 ;  /* 0x0000000000017941 */ /* 0x000fea0003800000 */
.L_x_241:
        /* <DEDUP_REMOVED lines=13> */
.L_x_244:
[----:B------:R-:W-:Y:S05]  /*7ee0*/  BSYNC B1 ;  /* 0x0000000000017941 */ /* 0x000fea0003800000 */
.L_x_243:
        /* <DEDUP_REMOVED lines=12> */
.L_x_246:
[----:B------:R-:W-:Y:S05]  /*7fb0*/  BSYNC B1 ;  /* 0x0000000000017941 */ /* 0x000fea0003800000 */
.L_x_245:
        /* <DEDUP_REMOVED lines=9> */
.L_x_248:
[----:B------:R-:W-:Y:S05]  /*8050*/  BSYNC B1 ;  /* 0x0000000000017941 */ /* 0x000fea0003800000 */
.L_x_247:
        /* <DEDUP_REMOVED lines=10> */
.L_x_250:
[----:B------:R-:W-:Y:S05]  /*8100*/  BSYNC B1 ;  /* 0x0000000000017941 */ /* 0x000fea0003800000 */
.L_x_249:
        /* <DEDUP_REMOVED lines=13> */
.L_x_252:
[----:B------:R-:W-:Y:S05]  /*81e0*/  BSYNC B1 ;  /* 0x0000000000017941 */ /* 0x000fea0003800000 */
.L_x_251:
        /* <DEDUP_REMOVED lines=12> */
.L_x_254:
[----:B------:R-:W-:Y:S05]  /*82b0*/  BSYNC B1 ;  /* 0x0000000000017941 */ /* 0x000fea0003800000 */
.L_x_253:
        /* <DEDUP_REMOVED lines=9> */
.L_x_256:
[----:B------:R-:W-:Y:S05]  /*8350*/  BSYNC B1 ;  /* 0x0000000000017941 */ /* 0x000fea0003800000 */
.L_x_255:
        /* <DEDUP_REMOVED lines=10> */
.L_x_258:
[----:B------:R-:W-:Y:S05]  /*8400*/  BSYNC B1 ;  /* 0x0000000000017941 */ /* 0x000fea0003800000 */
.L_x_257:
        /* <DEDUP_REMOVED lines=13> */
.L_x_260:
[----:B------:R-:W-:Y:S05]  /*84e0*/  BSYNC B1 ;  /* 0x0000000000017941 */ /* 0x000fea0003800000 */
.L_x_259:
        /* <DEDUP_REMOVED lines=12> */
.L_x_262:
[----:B------:R-:W-:Y:S05]  /*85b0*/  BSYNC B1 ;  /* 0x0000000000017941 */ /* 0x000fea0003800000 */
.L_x_261:
        /* <DEDUP_REMOVED lines=9> */
.L_x_264:
[----:B------:R-:W-:Y:S05]  /*8650*/  BSYNC B1 ;  /* 0x0000000000017941 */ /* 0x000fea0003800000 */
.L_x_263:
        /* <DEDUP_REMOVED lines=10> */
.L_x_266:
[----:B------:R-:W-:Y:S05]  /*8700*/  BSYNC B1 ;  /* 0x0000000000017941 */ /* 0x000fea0003800000 */
.L_x_265:
        /* <DEDUP_REMOVED lines=13> */
.L_x_268:
[----:B------:R-:W-:Y:S05]  /*87e0*/  BSYNC B1 ;  /* 0x0000000000017941 */ /* 0x000fea0003800000 */
.L_x_267:
        /* <DEDUP_REMOVED lines=12> */
.L_x_270:
[----:B------:R-:W-:Y:S05]  /*88b0*/  BSYNC B1 ;  /* 0x0000000000017941 */ /* 0x000fea0003800000 */
.L_x_269:
        /* <DEDUP_REMOVED lines=9> */
.L_x_272:
[----:B------:R-:W-:Y:S05]  /*8950*/  BSYNC B1 ;  /* 0x0000000000017941 */ /* 0x000fea0003800000 */
.L_x_271:
        /* <DEDUP_REMOVED lines=10> */
.L_x_274:
[----:B------:R-:W-:Y:S05]  /*8a00*/  BSYNC B1 ;  /* 0x0000000000017941 */ /* 0x000fea0003800000 */
.L_x_273:
        /* <DEDUP_REMOVED lines=13> */
.L_x_276:
[----:B------:R-:W-:Y:S05]  /*8ae0*/  BSYNC B1 ;  /* 0x0000000000017941 */ /* 0x000fea0003800000 */
.L_x_275:
        /* <DEDUP_REMOVED lines=12> */
.L_x_278:
[----:B------:R-:W-:Y:S05]  /*8bb0*/  BSYNC B1 ;  /* 0x0000000000017941 */ /* 0x000fea0003800000 */
.L_x_277:
        /* <DEDUP_REMOVED lines=9> */
.L_x_280:
[----:B------:R-:W-:Y:S05]  /*8c50*/  BSYNC B1 ;  /* 0x0000000000017941 */ /* 0x000fea0003800000 */
.L_x_279:
        /* <DEDUP_REMOVED lines=10> */
.L_x_282:
[----:B------:R-:W-:Y:S05]  /*8d00*/  BSYNC B1 ;  /* 0x0000000000017941 */ /* 0x000fea0003800000 */
.L_x_281:
        /* <DEDUP_REMOVED lines=13> */
.L_x_284:
[----:B------:R-:W-:Y:S05]  /*8de0*/  BSYNC B1 ;  /* 0x0000000000017941 */ /* 0x000fea0003800000 */
.L_x_283:
        /* <DEDUP_REMOVED lines=12> */
.L_x_286:
[----:B------:R-:W-:Y:S05]  /*8eb0*/  BSYNC B1 ;  /* 0x0000000000017941 */ /* 0x000fea0003800000 */
.L_x_285:
        /* <DEDUP_REMOVED lines=9> */
.L_x_288:
[----:B------:R-:W-:Y:S05]  /*8f50*/  BSYNC B1 ;  /* 0x0000000000017941 */ /* 0x000fea0003800000 */
.L_x_287:
        /* <DEDUP_REMOVED lines=10> */
.L_x_290:
[----:B------:R-:W-:Y:S05]  /*9000*/  BSYNC B1 ;  /* 0x0000000000017941 */ /* 0x000fea0003800000 */
.L_x_289:
        /* <DEDUP_REMOVED lines=13> */
.L_x_292:
[----:B------:R-:W-:Y:S05]  /*90e0*/  BSYNC B1 ;  /* 0x0000000000017941 */ /* 0x000fea0003800000 */
.L_x_291:
        /* <DEDUP_REMOVED lines=12> */
.L_x_294:
[----:B------:R-:W-:Y:S05]  /*91b0*/  BSYNC B1 ;  /* 0x0000000000017941 */ /* 0x000fea0003800000 */
.L_x_293:
        /* <DEDUP_REMOVED lines=9> */
.L_x_296:
[----:B------:R-:W-:Y:S05]  /*9250*/  BSYNC B1 ;  /* 0x0000000000017941 */ /* 0x000fea0003800000 */
.L_x_295:
        /* <DEDUP_REMOVED lines=10> */
.L_x_298:
[----:B------:R-:W-:Y:S05]  /*9300*/  BSYNC B1 ;  /* 0x0000000000017941 */ /* 0x000fea0003800000 */
.L_x_297:
        /* <DEDUP_REMOVED lines=13> */
.L_x_300:
[----:B------:R-:W-:Y:S05]  /*93e0*/  BSYNC B1 ;  /* 0x0000000000017941 */ /* 0x000fea0003800000 */
.L_x_299:
        /* <DEDUP_REMOVED lines=12> */
.L_x_302:
[----:B------:R-:W-:Y:S05]  /*94b0*/  BSYNC B1 ;  /* 0x0000000000017941 */ /* 0x000fea0003800000 */
.L_x_301:
        /* <DEDUP_REMOVED lines=9> */
.L_x_304:
[----:B------:R-:W-:Y:S05]  /*9550*/  BSYNC B1 ;  /* 0x0000000000017941 */ /* 0x000fea0003800000 */
.L_x_303:
        /* <DEDUP_REMOVED lines=10> */
.L_x_306:
[----:B------:R-:W-:Y:S05]  /*9600*/  BSYNC B1 ;  /* 0x0000000000017941 */ /* 0x000fea0003800000 */
.L_x_305:
        /* <DEDUP_REMOVED lines=13> */
.L_x_308:
[----:B------:R-:W-:Y:S05]  /*96e0*/  BSYNC B1 ;  /* 0x0000000000017941 */ /* 0x000fea0003800000 */
.L_x_307:
        /* <DEDUP_REMOVED lines=12> */
.L_x_310:
[----:B------:R-:W-:Y:S05]  /*97b0*/  BSYNC B1 ;  /* 0x0000000000017941 */ /* 0x000fea0003800000 */
.L_x_309:
        /* <DEDUP_REMOVED lines=9> */
.L_x_312:
[----:B------:R-:W-:Y:S05]  /*9850*/  BSYNC B1 ;  /* 0x0000000000017941 */ /* 0x000fea0003800000 */
.L_x_311:
        /* <DEDUP_REMOVED lines=10> */
.L_x_314:
[----:B------:R-:W-:Y:S05]  /*9900*/  BSYNC B1 ;  /* 0x0000000000017941 */ /* 0x000fea0003800000 */
.L_x_313:
        /* <DEDUP_REMOVED lines=13> */
.L_x_316:
[----:B------:R-:W-:Y:S05]  /*99e0*/  BSYNC B1 ;  /* 0x0000000000017941 */ /* 0x000fea0003800000 */
.L_x_315:
        /* <DEDUP_REMOVED lines=12> */
.L_x_318:
[----:B------:R-:W-:Y:S05]  /*9ab0*/  BSYNC B1 ;  /* 0x0000000000017941 */ /* 0x000fea0003800000 */
.L_x_317:
        /* <DEDUP_REMOVED lines=9> */
.L_x_320:
[----:B------:R-:W-:Y:S05]  /*9b50*/  BSYNC B1 ;  /* 0x0000000000017941 */ /* 0x000fea0003800000 */
.L_x_319:
        /* <DEDUP_REMOVED lines=10> */
.L_x_322:
[----:B------:R-:W-:Y:S05]  /*9c00*/  BSYNC B1 ;  /* 0x0000000000017941 */ /* 0x000fea0003800000 */
.L_x_321:
        /* <DEDUP_REMOVED lines=13> */
.L_x_324:
[----:B------:R-:W-:Y:S05]  /*9ce0*/  BSYNC B1 ;  /* 0x0000000000017941 */ /* 0x000fea0003800000 */
.L_x_323:
        /* <DEDUP_REMOVED lines=12> */
.L_x_326:
[----:B------:R-:W-:Y:S05]  /*9db0*/  BSYNC B1 ;  /* 0x0000000000017941 */ /* 0x000fea0003800000 */
.L_x_325:
        /* <DEDUP_REMOVED lines=9> */
.L_x_328:
[----:B------:R-:W-:Y:S05]  /*9e50*/  BSYNC B1 ;  /* 0x0000000000017941 */ /* 0x000fea0003800000 */
.L_x_327:
        /* <DEDUP_REMOVED lines=10> */
.L_x_330:
[----:B------:R-:W-:Y:S05]  /*9f00*/  BSYNC B1 ;  /* 0x0000000000017941 */ /* 0x000fea0003800000 */
.L_x_329:
        /* <DEDUP_REMOVED lines=13> */
.L_x_332:
[----:B------:R-:W-:Y:S05]  /*9fe0*/  BSYNC B1 ;  /* 0x0000000000017941 */ /* 0x000fea0003800000 */
.L_x_331:
        /* <DEDUP_REMOVED lines=12> */
.L_x_334:
[----:B------:R-:W-:Y:S05]  /*a0b0*/  BSYNC B1 ;  /* 0x0000000000017941 */ /* 0x000fea0003800000 */
.L_x_333:
        /* <DEDUP_REMOVED lines=9> */
.L_x_336:
[----:B------:R-:W-:Y:S05]  /*a150*/  BSYNC B1 ;  /* 0x0000000000017941 */ /* 0x000fea0003800000 */
.L_x_335:
        /* <DEDUP_REMOVED lines=10> */
.L_x_338:
[----:B------:R-:W-:Y:S05]  /*a200*/  BSYNC B1 ;  /* 0x0000000000017941 */ /* 0x000fea0003800000 */
.L_x_337:
        /* <DEDUP_REMOVED lines=13> */
.L_x_340:
[----:B------:R-:W-:Y:S05]  /*a2e0*/  BSYNC B1 ;  /* 0x0000000000017941 */ /* 0x000fea0003800000 */
.L_x_339:
        /* <DEDUP_REMOVED lines=12> */
.L_x_342:
[----:B------:R-:W-:Y:S05]  /*a3b0*/  BSYNC B1 ;  /* 0x0000000000017941 */ /* 0x000fea0003800000 */
.L_x_341:
        /* <DEDUP_REMOVED lines=9> */
.L_x_344:
[----:B------:R-:W-:Y:S05]  /*a450*/  BSYNC B1 ;  /* 0x0000000000017941 */ /* 0x000fea0003800000 */
.L_x_343:
        /* <DEDUP_REMOVED lines=10> */
.L_x_346:
[----:B------:R-:W-:Y:S05]  /*a500*/  BSYNC B1 ;  /* 0x0000000000017941 */ /* 0x000fea0003800000 */
.L_x_345:
        /* <DEDUP_REMOVED lines=13> */
.L_x_348:
[----:B------:R-:W-:Y:S05]  /*a5e0*/  BSYNC B1 ;  /* 0x0000000000017941 */ /* 0x000fea0003800000 */
.L_x_347:
        /* <DEDUP_REMOVED lines=12> */
.L_x_350:
[----:B------:R-:W-:Y:S05]  /*a6b0*/  BSYNC B1 ;  /* 0x0000000000017941 */ /* 0x000fea0003800000 */
.L_x_349:
        /* <DEDUP_REMOVED lines=9> */
.L_x_352:
[----:B------:R-:W-:Y:S05]  /*a750*/  BSYNC B1 ;  /* 0x0000000000017941 */ /* 0x000fea0003800000 */
.L_x_351:
        /* <DEDUP_REMOVED lines=10> */
.L_x_354:
[----:B------:R-:W-:Y:S05]  /*a800*/  BSYNC B1 ;  /* 0x0000000000017941 */ /* 0x000fea0003800000 */
.L_x_353:
        /* <DEDUP_REMOVED lines=13> */
.L_x_356:
[----:B------:R-:W-:Y:S05]  /*a8e0*/  BSYNC B1 ;  /* 0x0000000000017941 */ /* 0x000fea0003800000 */
.L_x_355:
        /* <DEDUP_REMOVED lines=12> */
.L_x_358:
[----:B------:R-:W-:Y:S05]  /*a9b0*/  BSYNC B1 ;  /* 0x0000000000017941 */ /* 0x000fea0003800000 */
.L_x_357:
        /* <DEDUP_REMOVED lines=9> */
.L_x_360:
[----:B------:R-:W-:Y:S05]  /*aa50*/  BSYNC B1 ;  /* 0x0000000000017941 */ /* 0x000fea0003800000 */
.L_x_359:
        /* <DEDUP_REMOVED lines=10> */
.L_x_362:
[----:B------:R-:W-:Y:S05]  /*ab00*/  BSYNC B1 ;  /* 0x0000000000017941 */ /* 0x000fea0003800000 */
.L_x_361:
        /* <DEDUP_REMOVED lines=13> */
.L_x_364:
[----:B------:R-:W-:Y:S05]  /*abe0*/  BSYNC B1 ;  /* 0x0000000000017941 */ /* 0x000fea0003800000 */
.L_x_363:
        /* <DEDUP_REMOVED lines=12> */
.L_x_366:
[----:B------:R-:W-:Y:S05]  /*acb0*/  BSYNC B1 ;  /* 0x0000000000017941 */ /* 0x000fea0003800000 */
.L_x_365:
        /* <DEDUP_REMOVED lines=9> */
.L_x_368:
[----:B------:R-:W-:Y:S05]  /*ad50*/  BSYNC B1 ;  /* 0x0000000000017941 */ /* 0x000fea0003800000 */
.L_x_367:
        /* <DEDUP_REMOVED lines=10> */
.L_x_370:
[----:B------:R-:W-:Y:S05]  /*ae00*/  BSYNC B1 ;  /* 0x0000000000017941 */ /* 0x000fea0003800000 */
.L_x_369:
        /* <DEDUP_REMOVED lines=13> */
.L_x_372:
[----:B------:R-:W-:Y:S05]  /*aee0*/  BSYNC B1 ;  /* 0x0000000000017941 */ /* 0x000fea0003800000 */
.L_x_371:
        /* <DEDUP_REMOVED lines=12> */
.L_x_374:
[----:B------:R-:W-:Y:S05]  /*afb0*/  BSYNC B1 ;  /* 0x0000000000017941 */ /* 0x000fea0003800000 */
.L_x_373:
        /* <DEDUP_REMOVED lines=9> */
.L_x_376:
[----:B------:R-:W-:Y:S05]  /*b050*/  BSYNC B1 ;  /* 0x0000000000017941 */ /* 0x000fea0003800000 */
.L_x_375:
        /* <DEDUP_REMOVED lines=10> */
.L_x_378:
[----:B------:R-:W-:Y:S05]  /*b100*/  BSYNC B1 ;  /* 0x0000000000017941 */ /* 0x000fea0003800000 */
.L_x_377:
        /* <DEDUP_REMOVED lines=13> */
.L_x_380:
[----:B------:R-:W-:Y:S05]  /*b1e0*/  BSYNC B1 ;  /* 0x0000000000017941 */ /* 0x000fea0003800000 */
.L_x_379:
        /* <DEDUP_REMOVED lines=12> */
.L_x_382:
[----:B------:R-:W-:Y:S05]  /*b2b0*/  BSYNC B1 ;  /* 0x0000000000017941 */ /* 0x000fea0003800000 */
.L_x_381:
        /* <DEDUP_REMOVED lines=9> */
.L_x_384:
[----:B------:R-:W-:Y:S05]  /*b350*/  BSYNC B1 ;  /* 0x0000000000017941 */ /* 0x000fea0003800000 */
.L_x_383:
        /* <DEDUP_REMOVED lines=10> */
.L_x_386:
[----:B------:R-:W-:Y:S05]  /*b400*/  BSYNC B1 ;  /* 0x0000000000017941 */ /* 0x000fea0003800000 */
.L_x_385:
        /* <DEDUP_REMOVED lines=13> */
.L_x_388:
[----:B------:R-:W-:Y:S05]  /*b4e0*/  BSYNC B1 ;  /* 0x0000000000017941 */ /* 0x000fea0003800000 */
.L_x_387:
        /* <DEDUP_REMOVED lines=12> */
.L_x_390:
[----:B------:R-:W-:Y:S05]  /*b5b0*/  BSYNC B1 ;  /* 0x0000000000017941 */ /* 0x000fea0003800000 */
.L_x_389:
        /* <DEDUP_REMOVED lines=9> */
.L_x_392:
[----:B------:R-:W-:Y:S05]  /*b650*/  BSYNC B1 ;  /* 0x0000000000017941 */ /* 0x000fea0003800000 */
.L_x_391:
        /* <DEDUP_REMOVED lines=10> */
.L_x_394:
[----:B------:R-:W-:Y:S05]  /*b700*/  BSYNC B1 ;  /* 0x0000000000017941 */ /* 0x000fea0003800000 */
.L_x_393:
        /* <DEDUP_REMOVED lines=13> */
.L_x_396:
[----:B------:R-:W-:Y:S05]  /*b7e0*/  BSYNC B1 ;  /* 0x0000000000017941 */ /* 0x000fea0003800000 */
.L_x_395:
        /* <DEDUP_REMOVED lines=12> */
.L_x_398:
[----:B------:R-:W-:Y:S05]  /*b8b0*/  BSYNC B1 ;  /* 0x0000000000017941 */ /* 0x000fea0003800000 */
.L_x_397:
        /* <DEDUP_REMOVED lines=9> */
.L_x_400:
[----:B------:R-:W-:Y:S05]  /*b950*/  BSYNC B1 ;  /* 0x0000000000017941 */ /* 0x000fea0003800000 */
.L_x_399:
        /* <DEDUP_REMOVED lines=10> */
.L_x_402:
[----:B------:R-:W-:Y:S05]  /*ba00*/  BSYNC B1 ;  /* 0x0000000000017941 */ /* 0x000fea0003800000 */
.L_x_401:
        /* <DEDUP_REMOVED lines=13> */
.L_x_404:
[----:B------:R-:W-:Y:S05]  /*bae0*/  BSYNC B1 ;  /* 0x0000000000017941 */ /* 0x000fea0003800000 */
.L_x_403:
        /* <DEDUP_REMOVED lines=12> */
.L_x_406:
[----:B------:R-:W-:Y:S05]  /*bbb0*/  BSYNC B1 ;  /* 0x0000000000017941 */ /* 0x000fea0003800000 */
.L_x_405:
        /* <DEDUP_REMOVED lines=9> */
.L_x_408:
[----:B------:R-:W-:Y:S05]  /*bc50*/  BSYNC B1 ;  /* 0x0000000000017941 */ /* 0x000fea0003800000 */
.L_x_407:
        /* <DEDUP_REMOVED lines=10> */
.L_x_410:
[----:B------:R-:W-:Y:S05]  /*bd00*/  BSYNC B1 ;  /* 0x0000000000017941 */ /* 0x000fea0003800000 */
.L_x_409:
        /* <DEDUP_REMOVED lines=13> */
.L_x_412:
[----:B------:R-:W-:Y:S05]  /*bde0*/  BSYNC B1 ;  /* 0x0000000000017941 */ /* 0x000fea0003800000 */
.L_x_411:
        /* <DEDUP_REMOVED lines=9> */
.L_x_414:
[----:B------:R-:W-:Y:S05]  /*be80*/  BSYNC B1 ;  /* 0x0000000000017941 */ /* 0x000fea0003800000 */
.L_x_413:
[----:B-----5:R-:W-:Y:S01]  /*be90*/  IMAD.U32 R3, R221, 0x10000, RZ ;  /* 0x00010000dd037824 */ /* 0x020fe200078e00ff */
        /* <DEDUP_REMOVED lines=8> */
.L_x_416:
[----:B------:R-:W-:Y:S05]  /*bf20*/  BSYNC B1 ;  /* 0x0000000000017941 */ /* 0x000fea0003800000 */
.L_x_415:
[----:B------:R-:W-:Y:S05]  /*bf30*/  @!P1 BRA `(.L_x_417) ;  /* 0x0000004000a49947 */ /* 0x000fea0003800000 */
[----:B-----5:R-:W-:-:S04]  /*bf40*/  IMAD.U32 R221, R221, 0x10000, RZ ;  /* 0x00010000dddd7824 */ /* 0x020fc800078e00ff */
[----:B------:R-:W-:-:S04]  /*bf50*/  FMUL R0, R221, R16 ;  /* 0x00000010dd007220 */ /* 0x000fc80000400000 */
[----:B------:R-:W-:-:S05]  /*bf60*/  FFMA R0, R119, R2, R0 ;  /* 0x0000000277007223 */ /* 0x000fca0000000000 */
[----:B------:R-:W-:-:S05]  /*bf70*/  F2FP.BF16.F32.PACK_AB R0, RZ, R0 ;  /* 0x00000000ff00723e */ /* 0x000fca00000010ff */
[----:B------:R0:W-:Y:S01]  /*bf80*/  STG.E.U16 desc[UR52][R4.64+0x2f2], R0 ;  /* 0x0002f20004007986 */ /* 0x0001e2000c101534 */
[----:B------:R-:W-:Y:S05]  /*bf90*/  BRA `(.L_x_417) ;  /* 0x00000040008c7947 */ /* 0x000fea0003800000 */
.L_x_36:
[----:B------:R-:W-:Y:S01]  /*bfa0*/  ULDC.64 UR4, c[0x0][0x5c0] ;  /* 0x0001700000047ab9 */ /* 0x000fe20000000a00 */
[----:B------:R-:W-:Y:S01]  /*bfb0*/  ISETP.GT.AND P3, PT, R3, 0x1, PT ;  /* 0x000000010300780c */ /* 0x000fe20003f64270 */
[-C--:B------:R-:W-:Y:S01]  /*bfc0*/  FMUL R7, R120, R2.reuse ;  /* 0x0000000278077220 */ /* 0x080fe20000400000 */
[----:B------:R-:W-:Y:S01]  /*bfd0*/  LEA R8, P2, R14, UR4, 0x1 ;  /* 0x000000040e087c11 */ /* 0x000fe2000f8408ff */
[-C--:B------:R-:W-:Y:S01]  /*bfe0*/  FMUL R6, R121, R2.reuse ;  /* 0x0000000279067220 */ /* 0x080fe20000400000 */
[----:B------:R-:W-:Y:S01]  /*bff0*/  SHF.L.U64.HI R5, R4, 0x4, R5 ;  /* 0x0000000404057819 */ /* 0x000fe20000010205 */
[-C--:B------:R-:W-:Y:S01]  /*c000*/  FMUL R122, R122, R2.reuse ;  /* 0x000000027a7a7220 */ /* 0x080fe20000400000 */
[----:B------:R-:W-:Y:S01]  /*c010*/  LEA.HI.X R9, R14, UR5, R13, 0x1, P2 ;  /* 0x000000050e097c11 */ /* 0x000fe200090f0c0d */
[-C--:B------:R-:W-:Y:S01]  /*c020*/  FMUL R123, R123, R2.reuse ;  /* 0x000000027b7b7220 */ /* 0x080fe20000400000 */
[----:B------:R-:W-:Y:S01]  /*c030*/  ISETP.GT.AND P2, PT, R0, RZ, P3 ;  /* 0x000000ff0000720c */ /* 0x000fe20001f44270 */
[-C--:B------:R-:W-:Y:S01]  /*c040*/  FMUL R124, R124, R2.reuse ;  /* 0x000000027c7c7220 */ /* 0x080fe20000400000 */
[----:B------:R-:W-:Y:S01]  /*c050*/  F2FP.BF16.F32.PACK_AB R7, RZ, R7 ;  /* 0x00000007ff07723e */ /* 0x000fe200000010ff */
[----:B------:R-:W-:Y:S01]  /*c060*/  FMUL R125, R125, R2 ;  /* 0x000000027d7d7220 */ /* 0x000fe20000400000 */
[----:B------:R-:W-:Y:S01]  /*c070*/  F2FP.BF16.F32.PACK_AB R6, RZ, R6 ;  /* 0x00000006ff06723e */ /* 0x000fe200000010ff */
[----:B------:R-:W-:Y:S01]  /*c080*/  FMUL R126, R126, R2 ;  /* 0x000000027e7e7220 */ /* 0x000fe20000400000 */
[----:B------:R-:W-:Y:S01]  /*c090*/  LEA R4, P5, R4, R8, 0x4 ;  /* 0x0000000804047211 */ /* 0x000fe200078a20ff */
[----:B------:R0:W-:Y:S01]  /*c0a0*/  @P1 STG.E.U16 desc[UR52][R8.64], R7 ;  /* 0x0000000708001986 */ /* 0x0001e2000c101534 */
[----:B------:R-:W-:Y:S01]  /*c0b0*/  PRMT R10, R6, 0x7610, R10 ;  /* 0x00007610060a7816 */ /* 0x000fe2000000000a */
[-C--:B------:R-:W-:Y:S01]  /*c0c0*/  FMUL R127, R127, R2.reuse ;  /* 0x000000027f7f7220 */ /* 0x080fe20000400000 */
[C---:B------:R-:W-:Y:S01]  /*c0d0*/  ISETP.GT.AND P1, PT, R0.reuse, 0x8, P0 ;  /* 0x000000080000780c */ /* 0x040fe20000724270 */
[--C-:B------:R-:W-:Y:S01]  /*c0e0*/  IMAD.X R5, R5, 0x1, R9.reuse, P5 ;  /* 0x0000000105057824 */ /* 0x100fe200028e0609 */
[----:B------:R-:W-:Y:S01]  /*c0f0*/  ISETP.GT.AND P3, PT, R0, 0x8, P3 ;  /* 0x000000080000780c */ /* 0x000fe20001f64270 */
[--C-:B------:R-:W-:Y:S01]  /*c100*/  @P2 IMAD.MOV.U32 R6, RZ, RZ, R8.reuse ;  /* 0x000000ffff062224 */ /* 0x100fe200078e0008 */
[----:B------:R-:W-:Y:S01]  /*c110*/  ISETP.GT.AND P0, PT, R3, 0x9, PT ;  /* 0x000000090300780c */ /* 0x000fe20003f04270 */
[----:B------:R-:W-:Y:S01]  /*c120*/  FMUL R128, R128, R2 ;  /* 0x0000000280807220 */ /* 0x000fe20000400000 */
[----:B------:R-:W-:Y:S01]  /*c130*/  F2FP.BF16.F32.PACK_AB R122, RZ, R122 ;  /* 0x0000007aff7a723e */ /* 0x000fe200000010ff */
[-C--:B------:R-:W-:Y:S01]  /*c140*/  FMUL R129, R129, R2.reuse ;  /* 0x0000000281817220 */ /* 0x080fe20000400000 */
[----:B------:R-:W-:Y:S01]  /*c150*/  ISETP.GT.AND P5, PT, R0, RZ, P0 ;  /* 0x000000ff0000720c */ /* 0x000fe200007a4270 */
[--C-:B0-----:R-:W-:Y:S01]  /*c160*/  @P2 IMAD.MOV.U32 R7, RZ, RZ, R9.reuse ;  /* 0x000000ffff072224 */ /* 0x101fe200078e0009 */
[----:B------:R-:W-:Y:S01]  /*c170*/  F2FP.BF16.F32.PACK_AB R123, RZ, R123 ;  /* 0x0000007bff7b723e */ /* 0x000fe200000010ff */
[----:B------:R-:W-:Y:S01]  /*c180*/  FMUL R130, R130, R2 ;  /* 0x0000000282827220 */ /* 0x000fe20000400000 */
[----:B------:R-:W-:Y:S01]  /*c190*/  F2FP.BF16.F32.PACK_AB R124, RZ, R124 ;  /* 0x0000007cff7c723e */ /* 0x000fe200000010ff */
[-C--:B------:R-:W-:Y:S01]  /*c1a0*/  FMUL R131, R131, R2.reuse ;  /* 0x0000000283837220 */ /* 0x080fe20000400000 */
[----:B------:R0:W-:Y:S01]  /*c1b0*/  @P2 STG.E.U16 desc[UR52][R6.64+0x2], R10 ;  /* 0x0000020a06002986 */ /* 0x0001e2000c101534 */
[----:B------:R-:W-:Y:S01]  /*c1c0*/  ISETP.GT.AND P2, PT, R3, 0x8, PT ;  /* 0x000000080300780c */ /* 0x000fe20003f44270 */
[-C--:B------:R-:W-:Y:S01]  /*c1d0*/  FMUL R132, R132, R2.reuse ;  /* 0x0000000284847220 */ /* 0x080fe20000400000 */
[----:B------:R-:W-:Y:S01]  /*c1e0*/  F2FP.BF16.F32.PACK_AB R125, RZ, R125 ;  /* 0x0000007dff7d723e */ /* 0x000fe200000010ff */
[----:B------:R-:W-:Y:S01]  /*c1f0*/  @P1 STG.E.U16 desc[UR52][R4.64], R122 ;  /* 0x0000007a04001986 */ /* 0x000fe2000c101534 */
[C---:B------:R-:W-:Y:S01]  /*c200*/  ISETP.GT.AND P4, PT, R0.reuse, RZ, P2 ;  /* 0x000000ff0000720c */ /* 0x040fe20001784270 */
[-C--:B------:R-:W-:Y:S01]  /*c210*/  FMUL R133, R133, R2.reuse ;  /* 0x0000000285857220 */ /* 0x080fe20000400000 */
[----:B------:R-:W-:Y:S01]  /*c220*/  ISETP.GT.AND P1, PT, R0, 0x8, P2 ;  /* 0x000000080000780c */ /* 0x000fe20001724270 */
[----:B------:R-:W-:Y:S01]  /*c230*/  @P3 STG.E.U16 desc[UR52][R4.64+0x2], R123 ;  /* 0x0000027b04003986 */ /* 0x000fe2000c101534 */
[----:B------:R-:W-:Y:S01]  /*c240*/  ISETP.GT.AND P3, PT, R3, 0x10, PT ;  /* 0x000000100300780c */ /* 0x000fe20003f64270 */
[-C--:B------:R-:W-:Y:S01]  /*c250*/  FMUL R134, R134, R2.reuse ;  /* 0x0000000286867220 */ /* 0x080fe20000400000 */
[----:B------:R-:W-:Y:S01]  /*c260*/  ISETP.GT.AND P2, PT, R0, 0x8, P0 ;  /* 0x000000080000780c */ /* 0x000fe20000744270 */
[-C--:B------:R-:W-:Y:S01]  /*c270*/  FMUL R135, R135, R2.reuse ;  /* 0x0000000287877220 */ /* 0x080fe20000400000 */
[----:B------:R-:W-:Y:S01]  /*c280*/  ISETP.GT.AND P0, PT, R3, 0x11, PT ;  /* 0x000000110300780c */ /* 0x000fe20003f04270 */
[----:B------:R-:W-:Y:S01]  /*c290*/  FMUL R136, R136, R2 ;  /* 0x0000000288887220 */ /* 0x000fe20000400000 */
[----:B------:R-:W-:Y:S01]  /*c2a0*/  F2FP.BF16.F32.PACK_AB R126, RZ, R126 ;  /* 0x0000007eff7e723e */ /* 0x000fe200000010ff */
[----:B------:R-:W-:Y:S01]  /*c2b0*/  FMUL R137, R137, R2 ;  /* 0x0000000289897220 */ /* 0x000fe20000400000 */
[----:B------:R-:W-:Y:S01]  /*c2c0*/  F2FP.BF16.F32.PACK_AB R127, RZ, R127 ;  /* 0x0000007fff7f723e */ /* 0x000fe200000010ff */
[--C-:B0-----:R-:W-:Y:S01]  /*c2d0*/  @P4 IMAD.MOV.U32 R6, RZ, RZ, R8.reuse ;  /* 0x000000ffff064224 */ /* 0x101fe200078e0008 */
[----:B------:R-:W-:Y:S01]  /*c2e0*/  F2FP.BF16.F32.PACK_AB R128, RZ, R128 ;  /* 0x00000080ff80723e */ /* 0x000fe200000010ff */
[--C-:B------:R-:W-:Y:S01]  /*c2f0*/  @P4 IMAD.MOV.U32 R7, RZ, RZ, R9.reuse ;  /* 0x000000ffff074224 */ /* 0x100fe200078e0009 */
[----:B------:R-:W-:Y:S01]  /*c300*/  F2FP.BF16.F32.PACK_AB R129, RZ, R129 ;  /* 0x00000081ff81723e */ /* 0x000fe200000010ff */
[----:B------:R-:W-:Y:S01]  /*c310*/  FMUL R138, R138, R2 ;  /* 0x000000028a8a7220 */ /* 0x000fe20000400000 */
[----:B------:R-:W-:Y:S01]  /*c320*/  F2FP.BF16.F32.PACK_AB R130, RZ, R130 ;  /* 0x00000082ff82723e */ /* 0x000fe200000010ff */
[-C--:B------:R-:W-:Y:S01]  /*c330*/  FMUL R139, R139, R2.reuse ;  /* 0x000000028b8b7220 */ /* 0x080fe20000400000 */
[----:B------:R0:W-:Y:S01]  /*c340*/  @P4 STG.E.U16 desc[UR52][R6.64+0x10], R124 ;  /* 0x0000107c06004986 */ /* 0x0001e2000c101534 */
[----:B------:R-:W-:Y:S01]  /*c350*/  ISETP.GT.AND P4, PT, R0, RZ, P3 ;  /* 0x000000ff0000720c */ /* 0x000fe20001f84270 */
[-C--:B------:R-:W-:Y:S01]  /*c360*/  FMUL R140, R140, R2.reuse ;  /* 0x000000028c8c7220 */ /* 0x080fe20000400000 */
[----:B------:R-:W-:Y:S01]  /*c370*/  F2FP.BF16.F32.PACK_AB R131, RZ, R131 ;  /* 0x00000083ff83723e */ /* 0x000fe200000010ff */
[----:B------:R-:W-:Y:S01]  /*c380*/  FMUL R141, R141, R2 ;  /* 0x000000028d8d7220 */ /* 0x000fe20000400000 */
[----:B------:R-:W-:Y:S01]  /*c390*/  F2FP.BF16.F32.PACK_AB R132, RZ, R132 ;  /* 0x00000084ff84723e */ /* 0x000fe200000010ff */
[-C--:B------:R-:W-:Y:S01]  /*c3a0*/  FMUL R142, R142, R2.reuse ;  /* 0x000000028e8e7220 */ /* 0x080fe20000400000 */
[----:B------:R-:W-:Y:S01]  /*c3b0*/  F2FP.BF16.F32.PACK_AB R133, RZ, R133 ;  /* 0x00000085ff85723e */ /* 0x000fe200000010ff */
        /* <DEDUP_REMOVED lines=12> */
[C---:B------:R-:W-:Y:S01]  /*c480*/  ISETP.GT.AND P5, PT, R0.reuse, RZ, P0 ;  /* 0x000000ff0000720c */ /* 0x040fe200007a4270 */
[-C--:B------:R-:W-:Y:S01]  /*c490*/  FMUL R147, R147, R2.reuse ;  /* 0x0000000293937220 */ /* 0x080fe20000400000 */
[----:B------:R-:W-:Y:S01]  /*c4a0*/  F2FP.BF16.F32.PACK_AB R139, RZ, R139 ;  /* 0x0000008bff8b723e */ /* 0x000fe200000010ff */
[----:B------:R-:W-:Y:S01]  /*c4b0*/  @P1 STG.E.U16 desc[UR52][R4.64+0x10], R126 ;  /* 0x0000107e04001986 */ /* 0x000fe2000c101534 */
[----:B------:R-:W-:Y:S01]  /*c4c0*/  ISETP.GT.AND P1, PT, R0, 0x8, P3 ;  /* 0x000000080000780c */ /* 0x000fe20001f24270 */
[-C--:B------:R-:W-:Y:S01]  /*c4d0*/  FMUL R148, R148, R2.reuse ;  /* 0x0000000294947220 */ /* 0x080fe20000400000 */
[----:B------:R-:W-:Y:S01]  /*c4e0*/  ISETP.GT.AND P3, PT, R3, 0x18, PT ;  /* 0x000000180300780c */ /* 0x000fe20003f64270 */
[----:B------:R-:W-:Y:S01]  /*c4f0*/  @P2 STG.E.U16 desc[UR52][R4.64+0x12], R127 ;  /* 0x0000127f04002986 */ /* 0x000fe2000c101534 */
[----:B------:R-:W-:Y:S01]  /*c500*/  ISETP.GT.AND P2, PT, R0, 0x8, P0 ;  /* 0x000000080000780c */ /* 0x000fe20000744270 */
[----:B------:R-:W-:Y:S01]  /*c510*/  FMUL R149, R149, R2 ;  /* 0x0000000295957220 */ /* 0x000fe20000400000 */
[----:B------:R-:W-:Y:S01]  /*c520*/  ISETP.GT.AND P0, PT, R3, 0x19, PT ;  /* 0x000000190300780c */ /* 0x000fe20003f04270 */
        /* <DEDUP_REMOVED lines=378> */
[-C--:B------:R-:W-:Y:S01]  /*dcd0*/  FMUL R77, R77, R2.reuse ;  /* 0x000000024d4d7220 */ /* 0x080fe20000400000 */
[----:B------:R-:W-:Y:S01]  /*dce0*/  ISETP.GT.AND P0, PT, R3, 0x69, PT ;  /* 0x000000690300780c */ /* 0x000fe20003f04270 */
[--C-:B0-----:R-:W-:Y:S01]  /*dcf0*/  @P4 IMAD.MOV.U32 R6, RZ, RZ, R8.reuse ;  /* 0x000000ffff064224 */ /* 0x101fe200078e0008 */
[----:B------:R-:W-:Y:S01]  /*dd00*/  @P4 MOV R7, R9 ;  /* 0x0000000900074202 */ /* 0x000fe20000000f00 */
[----:B------:R-:W-:Y:S01]  /*dd10*/  FMUL R78, R78, R2 ;  /* 0x000000024e4e7220 */ /* 0x000fe20000400000 */
[----:B------:R-:W-:Y:S01]  /*dd20*/  F2FP.BF16.F32.PACK_AB R68, RZ, R68 ;  /* 0x00000044ff44723e */ /* 0x000fe200000010ff */
[-C--:B------:R-:W-:Y:S01]  /*dd30*/  FMUL R79, R79, R2.reuse ;  /* 0x000000024f4f7220 */ /* 0x080fe20000400000 */
[----:B------:R-:W-:Y:S01]  /*dd40*/  F2FP.BF16.F32.PACK_AB R69, RZ, R69 ;  /* 0x00000045ff45723e */ /* 0x000fe200000010ff */
[----:B------:R0:W-:Y:S01]  /*dd50*/  @P4 STG.E.U16 desc[UR52][R6.64+0xc0], R168 ;  /* 0x0000c0a806004986 */ /* 0x0001e2000c101534 */
[----:B------:R-:W-:Y:S01]  /*dd60*/  ISETP.GT.AND P4, PT, R0, RZ, P3 ;  /* 0x000000ff0000720c */ /* 0x000fe20001f84270 */
[----:B------:R-:W-:Y:S01]  /*dd70*/  FMUL R80, R80, R2 ;  /* 0x0000000250507220 */ /* 0x000fe20000400000 */
[----:B------:R-:W-:Y:S01]  /*dd80*/  F2FP.BF16.F32.PACK_AB R70, RZ, R70 ;  /* 0x00000046ff46723e */ /* 0x000fe200000010ff */
        /* <DEDUP_REMOVED lines=8> */
[--C-:B0-----:R-:W-:Y:S01]  /*de10*/  @P5 IMAD.MOV.U32 R6, RZ, RZ, R8.reuse ;  /* 0x000000ffff065224 */ /* 0x101fe200078e0008 */
[----:B------:R-:W-:Y:S01]  /*de20*/  F2FP.BF16.F32.PACK_AB R75, RZ, R75 ;  /* 0x0000004bff4b723e */ /* 0x000fe200000010ff */
[--C-:B------:R-:W-:Y:S01]  /*de30*/  @P5 IMAD.MOV.U32 R7, RZ, RZ, R9.reuse ;  /* 0x000000ffff075224 */ /* 0x100fe200078e0009 */
[----:B------:R-:W-:Y:S01]  /*de40*/  F2FP.BF16.F32.PACK_AB R76, RZ, R76 ;  /* 0x0000004cff4c723e */ /* 0x000fe200000010ff */
[-C--:B------:R-:W-:Y:S01]  /*de50*/  FMUL R85, R85, R2.reuse ;  /* 0x0000000255557220 */ /* 0x080fe20000400000 */
[----:B------:R-:W-:Y:S01]  /*de60*/  F2FP.BF16.F32.PACK_AB R77, RZ, R77 ;  /* 0x0000004dff4d723e */ /* 0x000fe200000010ff */
[-C--:B------:R-:W-:Y:S01]  /*de70*/  FMUL R86, R86, R2.reuse ;  /* 0x0000000256567220 */ /* 0x080fe20000400000 */
[----:B------:R0:W-:Y:S01]  /*de80*/  @P5 STG.E.U16 desc[UR52][R6.64+0xc2], R169 ;  /* 0x0000c2a906005986 */ /* 0x0001e2000c101534 */
[C---:B------:R-:W-:Y:S01]  /*de90*/  ISETP.GT.AND P5, PT, R0.reuse, RZ, P0 ;  /* 0x000000ff0000720c */ /* 0x040fe200007a4270 */
[----:B------:R-:W-:Y:S01]  /*dea0*/  FMUL R87, R87, R2 ;  /* 0x0000000257577220 */ /* 0x000fe20000400000 */
        /* <DEDUP_REMOVED lines=85> */
[----:B0-----:R-:W-:Y:S01]  /*e400*/  @P4 IMAD.MOV.U32 R6, RZ, RZ, R8 ;  /* 0x000000ffff064224 */ /* 0x001fe200078e0008 */
[----:B------:R-:W-:Y:S01]  /*e410*/  F2FP.BF16.F32.PACK_AB R103, RZ, R103 ;  /* 0x00000067ff67723e */ /* 0x000fe200000010ff */
[----:B------:R-:W-:Y:S01]  /*e420*/  @P4 IMAD.MOV.U32 R7, RZ, RZ, R9 ;  /* 0x000000ffff074224 */ /* 0x000fe200078e0009 */
        /* <DEDUP_REMOVED lines=12> */
[----:B------:R-:W-:Y:S01]  /*e4f0*/  FMUL R119, R119, R2 ;  /* 0x0000000277777220 */ /* 0x000fe20000400000 */
[----:B------:R-:W-:-:S02]  /*e500*/  F2FP.BF16.F32.PACK_AB R109, RZ, R109 ;  /* 0x0000006dff6d723e */ /* 0x000fc400000010ff */
[----:B------:R-:W-:Y:S01]  /*e510*/  F2FP.BF16.F32.PACK_AB R110, RZ, R110 ;  /* 0x0000006eff6e723e */ /* 0x000fe200000010ff */
[----:B0-----:R-:W-:Y:S01]  /*e520*/  @P5 IMAD.MOV.U32 R6, RZ, RZ, R8 ;  /* 0x000000ffff065224 */ /* 0x001fe200078e0008 */
[----:B------:R-:W-:Y:S01]  /*e530*/  F2FP.BF16.F32.PACK_AB R111, RZ, R111 ;  /* 0x0000006fff6f723e */ /* 0x000fe200000010ff */
[----:B------:R-:W-:Y:S01]  /*e540*/  @P5 IMAD.MOV.U32 R7, RZ, RZ, R9 ;  /* 0x000000ffff075224 */ /* 0x000fe200078e0009 */
[----:B------:R-:W-:Y:S02]  /*e550*/  F2FP.BF16.F32.PACK_AB R112, RZ, R112 ;  /* 0x00000070ff70723e */ /* 0x000fe400000010ff */
[----:B------:R-:W-:Y:S02]  /*e560*/  F2FP.BF16.F32.PACK_AB R113, RZ, R113 ;  /* 0x00000071ff71723e */ /* 0x000fe400000010ff */
[----:B------:R0:W-:Y:S01]  /*e570*/  @P5 STG.E.U16 desc[UR52][R6.64+0xf2], R181 ;  /* 0x0000f2b506005986 */ /* 0x0001e2000c101534 */
[C---:B------:R-:W-:Y:S02]  /*e580*/  ISETP.GT.AND P5, PT, R0.reuse, RZ, P0 ;  /* 0x000000ff0000720c */ /* 0x040fe400007a4270 */
[----:B------:R-:W-:Y:S01]  /*e590*/  F2FP.BF16.F32.PACK_AB R114, RZ, R114 ;  /* 0x00000072ff72723e */ /* 0x000fe200000010ff */
[----:B------:R-:W-:Y:S01]  /*e5a0*/  @P1 STG.E.U16 desc[UR52][R4.64+0xf0], R182 ;  /* 0x0000f0b604001986 */ /* 0x000fe2000c101534 */
[----:B------:R-:W-:-:S02]  /*e5b0*/  ISETP.GT.AND P1, PT, R0, 0x8, P3 ;  /* 0x000000080000780c */ /* 0x000fc40001f24270 */
[C---:B------:R-:W-:Y:S01]  /*e5c0*/  ISETP.GT.AND P3, PT, R3.reuse, 0x88, PT ;  /* 0x000000880300780c */ /* 0x040fe20003f64270 */
[----:B------:R-:W-:Y:S01]  /*e5d0*/  @P2 STG.E.U16 desc[UR52][R4.64+0xf2], R183 ;  /* 0x0000f2b704002986 */ /* 0x000fe2000c101534 */
[----:B------:R-:W-:Y:S02]  /*e5e0*/  ISETP.GT.AND P2, PT, R0, 0x8, P0 ;  /* 0x000000080000780c */ /* 0x000fe40000744270 */
[----:B------:R-:W-:Y:S01]  /*e5f0*/  ISETP.GT.AND P0, PT, R3, 0x89, PT ;  /* 0x000000890300780c */ /* 0x000fe20003f04270 */
[----:B0-----:R-:W-:Y:S01]  /*e600*/  @P4 IMAD.MOV.U32 R6, RZ, RZ, R8 ;  /* 0x000000ffff064224 */ /* 0x001fe200078e0008 */
[----:B------:R-:W-:Y:S01]  /*e610*/  F2FP.BF16.F32.PACK_AB R115, RZ, R115 ;  /* 0x00000073ff73723e */ /* 0x000fe200000010ff */
[----:B------:R-:W-:Y:S01]  /*e620*/  @P4 IMAD.MOV.U32 R7, RZ, RZ, R9 ;  /* 0x000000ffff074224 */ /* 0x000fe200078e0009 */
[----:B------:R-:W-:Y:S02]  /*e630*/  F2FP.BF16.F32.PACK_AB R116, RZ, R116 ;  /* 0x00000074ff74723e */ /* 0x000fe400000010ff */
[----:B------:R-:W-:-:S02]  /*e640*/  F2FP.BF16.F32.PACK_AB R117, RZ, R117 ;  /* 0x00000075ff75723e */ /* 0x000fc400000010ff */
[----:B------:R0:W-:Y:S01]  /*e650*/  @P4 STG.E.U16 desc[UR52][R6.64+0x100], R184 ;  /* 0x000100b806004986 */ /* 0x0001e2000c101534 */
[----:B------:R-:W-:Y:S02]  /*e660*/  ISETP.GT.AND P4, PT, R0, RZ, P3 ;  /* 0x000000ff0000720c */ /* 0x000fe40001f84270 */
[----:B------:R-:W-:Y:S02]  /*e670*/  F2FP.BF16.F32.PACK_AB R118, RZ, R118 ;  /* 0x00000076ff76723e */ /* 0x000fe400000010ff */
[----:B------:R-:W-:Y:S01]  /*e680*/  F2FP.BF16.F32.PACK_AB R119, RZ, R119 ;  /* 0x00000077ff77723e */ /* 0x000fe200000010ff */
[----:B0-----:R-:W-:Y:S02]  /*e690*/  @P5 IMAD.MOV.U32 R6, RZ, RZ, R8 ;  /* 0x000000ffff065224 */ /* 0x001fe400078e0008 */
[----:B------:R-:W-:-:S05]  /*e6a0*/  @P5 IMAD.MOV.U32 R7, RZ, RZ, R9 ;  /* 0x000000ffff075224 */ /* 0x000fca00078e0009 */
[----:B------:R0:W-:Y:S01]  /*e6b0*/  @P5 STG.E.U16 desc[UR52][R6.64+0x102], R185 ;  /* 0x000102b906005986 */ /* 0x0001e2000c101534 */
[----:B------:R-:W-:-:S03]  /*e6c0*/  ISETP.GT.AND P5, PT, R0, RZ, P0 ;  /* 0x000000ff0000720c */ /* 0x000fc600007a4270 */
[----:B------:R-:W-:Y:S01]  /*e6d0*/  @P1 STG.E.U16 desc[UR52][R4.64+0x100], R186 ;  /* 0x000100ba04001986 */ /* 0x000fe2000c101534 */
[C---:B------:R-:W-:Y:S02]  /*e6e0*/  ISETP.GT.AND P1, PT, R0.reuse, 0x8, P3 ;  /* 0x000000080000780c */ /* 0x040fe40001f24270 */
[C---:B------:R-:W-:Y:S01]  /*e6f0*/  ISETP.GT.AND P3, PT, R3.reuse, 0x90, PT ;  /* 0x000000900300780c */ /* 0x040fe20003f64270 */
[----:B------:R-:W-:Y:S01]  /*e700*/  @P2 STG.E.U16 desc[UR52][R4.64+0x102], R187 ;  /* 0x000102bb04002986 */ /* 0x000fe2000c101534 */
[----:B------:R-:W-:Y:S02]  /*e710*/  ISETP.GT.AND P2, PT, R0, 0x8, P0 ;  /* 0x000000080000780c */ /* 0x000fe40000744270 */
[----:B------:R-:W-:Y:S01]  /*e720*/  ISETP.GT.AND P0, PT, R3, 0x91, PT ;  /* 0x000000910300780c */ /* 0x000fe20003f04270 */
[----:B0-----:R-:W-:Y:S02]  /*e730*/  @P4 IMAD.MOV.U32 R6, RZ, RZ, R8 ;  /* 0x000000ffff064224 */ /* 0x001fe400078e0008 */
[----:B------:R-:W-:-:S05]  /*e740*/  @P4 IMAD.MOV.U32 R7, RZ, RZ, R9 ;  /* 0x000000ffff074224 */ /* 0x000fca00078e0009 */
[----:B------:R0:W-:Y:S01]  /*e750*/  @P4 STG.E.U16 desc[UR52][R6.64+0x110], R188 ;  /* 0x000110bc06004986 */ /* 0x0001e2000c101534 */
[----:B------:R-:W-:Y:S01]  /*e760*/  ISETP.GT.AND P4, PT, R0, RZ, P3 ;  /* 0x000000ff0000720c */ /* 0x000fe20001f84270 */
        /* <DEDUP_REMOVED lines=59> */
[C---:B------:R-:W-:Y:S02]  /*eb20*/  ISETP.GT.AND P5, PT, R0.reuse, RZ, P0 ;  /* 0x000000ff0000720c */ /* 0x040fe400007a4270 */
[----:B------:R-:W-:Y:S01]  /*eb30*/  ISETP.GT.AND P0, PT, R0, 0x8, P0 ;  /* 0x000000080000780c */ /* 0x000fe20000704270 */
[----:B------:R-:W-:Y:S01]  /*eb40*/  @P1 STG.E.U16 desc[UR52][R4.64+0x150], R206 ;  /* 0x000150ce04001986 */ /* 0x000fe2000c101534 */
[----:B------:R-:W-:-:S03]  /*eb50*/  ISETP.GT.AND P1, PT, R3, 0xb9, PT ;  /* 0x000000b90300780c */ /* 0x000fc60003f24270 */
        /* <DEDUP_REMOVED lines=11> */
[C---:B------:R-:W-:Y:S01]  /*ec10*/  ISETP.GT.AND P1, PT, R0.reuse, 0x8, P1 ;  /* 0x000000080000780c */ /* 0x040fe20000f24270 */
[----:B------:R-:W-:Y:S01]  /*ec20*/  @P2 STG.E.U16 desc[UR52][R4.64+0x160], R210 ;  /* 0x000160d204002986 */ /* 0x000fe2000c101534 */
[----:B------:R-:W-:Y:S02]  /*ec30*/  ISETP.GT.AND P2, PT, R0, 0x8, P3 ;  /* 0x000000080000780c */ /* 0x000fe40001f44270 */
[C---:B------:R-:W-:Y:S01]  /*ec40*/  ISETP.GT.AND P3, PT, R3.reuse, 0xc0, PT ;  /* 0x000000c00300780c */ /* 0x040fe20003f64270 */
[----:B------:R-:W-:Y:S01]  /*ec50*/  @P0 STG.E.U16 desc[UR52][R4.64+0x162], R211 ;  /* 0x000162d304000986 */ /* 0x000fe2000c101534 */
[----:B------:R-:W-:Y:S01]  /*ec60*/  ISETP.GT.AND P0, PT, R3, 0xc1, PT ;  /* 0x000000c10300780c */ /* 0x000fe20003f04270 */
[----:B0-----:R-:W-:-:S02]  /*ec70*/  @P4 IMAD.MOV.U32 R6, RZ, RZ, R8 ;  /* 0x000000ffff064224 */ /* 0x001fc400078e0008 */
        /* <DEDUP_REMOVED lines=83> */
[----:B0-----:R-:W-:Y:S01]  /*f1b0*/  @P4 IMAD.MOV.U32 R6, RZ, RZ, R8 ;  /* 0x000000ffff064224 */ /* 0x001fe200078e0008 */
[----:B------:R-:W-:-:S05]  /*f1c0*/  @P4 MOV R7, R9 ;  /* 0x0000000900074202 */ /* 0x000fca0000000f00 */
        /* <DEDUP_REMOVED lines=190> */
[----:B------:R-:W-:Y:S01]  /*fdb0*/  ISETP.GT.AND P2, PT, R0, 0x8, P3 ;  /* 0x000000080000780c */ /* 0x000fe20001f44270 */
[----:B------:R-:W-:Y:S01]  /*fdc0*/  @P0 STG.E.U16 desc[UR52][R4.64+0x2a2], R99 ;  /* 0x0002a26304000986 */ /* 0x000fe2000c101534 */
[C---:B------:R-:W-:Y:S02]  /*fdd0*/  ISETP.GT.AND P3, PT, R3.reuse, 0x160, PT ;  /* 0x000001600300780c */ /* 0x040fe40003f64270 */
        /* <DEDUP_REMOVED lines=12> */
[----:B------:R-:W-:Y:S01]  /*fea0*/  ISETP.GT.AND P3, PT, R3, 0x170, PT ;  /* 0x000001700300780c */ /* 0x000fe20003f64270 */
[----:B------:R-:W-:Y:S01]  /*feb0*/  @P2 STG.E.U16 desc[UR52][R4.64+0x2b2], R103 ;  /* 0x0002b26704002986 */ /* 0x000fe2000c101534 */
[----:B0-----:R-:W-:Y:S02]  /*fec0*/  @P4 IMAD.MOV.U32 R6, RZ, RZ, R8 ;  /* 0x000000ffff064224 */ /* 0x001fe400078e0008 */
[----:B------:R-:W-:-:S05]  /*fed0*/  @P4 IMAD.MOV.U32 R7, RZ, RZ, R9 ;  /* 0x000000ffff074224 */ /* 0x000fca00078e0009 */
[----:B------:R0:W-:Y:S01]  /*fee0*/  @P4 STG.E.U16 desc[UR52][R6.64+0x2c0], R104 ;  /* 0x0002c06806004986 */ /* 0x0001e2000c101534 */
[----:B------:R-:W-:-:S04]  /*fef0*/  ISETP.GT.AND P4, PT, R3, 0x168, PT ;  /* 0x000001680300780c */ /* 0x000fc80003f84270 */
[C---:B------:R-:W-:Y:S02]  /*ff00*/  ISETP.GT.AND P2, PT, R0.reuse, RZ, P4 ;  /* 0x000000ff0000720c */ /* 0x040fe40002744270 */
[----:B------:R-:W-:Y:S01]  /*ff10*/  ISETP.GT.AND P4, PT, R0, 0x8, P4 ;  /* 0x000000080000780c */ /* 0x000fe20002784270 */
[----:B0-----:R-:W-:Y:S02]  /*ff20*/  @P5 IMAD.MOV.U32 R6, RZ, RZ, R8 ;  /* 0x000000ffff065224 */ /* 0x001fe400078e0008 */
[----:B------:R-:W-:-:S05]  /*ff30*/  @P5 IMAD.MOV.U32 R7, RZ, RZ, R9 ;  /* 0x000000ffff075224 */ /* 0x000fca00078e0009 */
[----:B------:R0:W-:Y:S01]  /*ff40*/  @P5 STG.E.U16 desc[UR52][R6.64+0x2c2], R105 ;  /* 0x0002c26906005986 */ /* 0x0001e2000c101534 */
[----:B------:R-:W-:-:S03]  /*ff50*/  ISETP.GT.AND P5, PT, R3, 0x169, PT ;  /* 0x000001690300780c */ /* 0x000fc60003fa4270 */
[----:B------:R-:W-:Y:S01]  /*ff60*/  @P1 STG.E.U16 desc[UR52][R4.64+0x2c0], R106 ;  /* 0x0002c06a04001986 */ /* 0x000fe2000c101534 */
[----:B------:R-:W-:Y:S02]  /*ff70*/  ISETP.GT.AND P6, PT, R0, RZ, P5 ;  /* 0x000000ff0000720c */ /* 0x000fe40002fc4270 */
[C---:B------:R-:W-:Y:S01]  /*ff80*/  ISETP.GT.AND P1, PT, R3.reuse, 0x178, PT ;  /* 0x000001780300780c */ /* 0x040fe20003f24270 */
[----:B------:R-:W-:Y:S01]  /*ff90*/  @P0 STG.E.U16 desc[UR52][R4.64+0x2c2], R107 ;  /* 0x0002c26b04000986 */ /* 0x000fe2000c101534 */
[----:B------:R-:W-:Y:S01]  /*ffa0*/  ISETP.GT.AND P0, PT, R3, 0x179, PT ;  /* 0x000001790300780c */ /* 0x000fe20003f04270 */
[----:B0-----:R-:W-:Y:S02]  /*ffb0*/  @P2 IMAD.MOV.U32 R6, RZ, RZ, R8 ;  /* 0x000000ffff062224 */ /* 0x001fe400078e0008 */
[----:B------:R-:W-:-:S05]  /*ffc0*/  @P2 IMAD.MOV.U32 R7, RZ, RZ, R9 ;  /* 0x000000ffff072224 */ /* 0x000fca00078e0009 */
[----:B------:R0:W-:Y:S01]  /*ffd0*/  @P2 STG.E.U16 desc[UR52][R6.64+0x2d0], R108 ;  /* 0x0002d06c06002986 */ /* 0x0001e2000c101534 */
[----:B------:R-:W-:Y:S01]  /*ffe0*/  ISETP.GT.AND P2, PT, R3, 0x171, PT ;  /* 0x000001710300780c */ /* 0x000fe20003f44270 */
[----:B0-----:R-:W-:Y:S02]  /*fff0*/  @P6 IMAD.MOV.U32 R6, RZ, RZ, R8 ;  /* 0x000000ffff066224 */ /* 0x001fe400078e0008 */
[----:B------:R-:W-:-:S05]  /*10000*/  @P6 IMAD.MOV.U32 R7, RZ, RZ, R9 ;  /* 0x000000ffff076224 */ /* 0x000fca00078e0009 */
[----:B------:R0:W-:Y:S01]  /*10010*/  @P6 STG.E.U16 desc[UR52][R6.64+0x2d2], R109 ;  /* 0x0002d26d06006986 */ /* 0x0001e2000c101534 */
[C---:B------:R-:W-:Y:S02]  /*10020*/  ISETP.GT.AND P6, PT, R0.reuse, 0x8, P5 ;  /* 0x000000080000780c */ /* 0x040fe40002fc4270 */
[C---:B------:R-:W-:Y:S01]  /*10030*/  ISETP.GT.AND P5, PT, R0.reuse, RZ, P3 ;  /* 0x000000ff0000720c */ /* 0x040fe20001fa4270 */
[----:B------:R-:W-:Y:S01]  /*10040*/  @P4 STG.E.U16 desc[UR52][R4.64+0x2d0], R110 ;  /* 0x0002d06e04004986 */ /* 0x000fe2000c101534 */
[C---:B------:R-:W-:Y:S02]  /*10050*/  ISETP.GT.AND P4, PT, R0.reuse, RZ, P2 ;  /* 0x000000ff0000720c */ /* 0x040fe40001784270 */
[C---:B------:R-:W-:Y:S02]  /*10060*/  ISETP.GT.AND P3, PT, R0.reuse, 0x8, P3 ;  /* 0x000000080000780c */ /* 0x040fe40001f64270 */
[----:B------:R-:W-:-:S05]  /*10070*/  ISETP.GT.AND P2, PT, R0, 0x8, P2 ;  /* 0x000000080000780c */ /* 0x000fca0001744270 */
[----:B------:R-:W-:Y:S01]  /*10080*/  @P6 STG.E.U16 desc[UR52][R4.64+0x2d2], R111 ;  /* 0x0002d26f04006986 */ /* 0x000fe2000c101534 */
[C---:B------:R-:W-:Y:S01]  /*10090*/  ISETP.GT.AND P6, PT, R0.reuse, RZ, P1 ;  /* 0x000000ff0000720c */ /* 0x040fe20000fc4270 */
[----:B0-----:R-:W-:Y:S01]  /*100a0*/  @P5 IMAD.MOV.U32 R7, RZ, RZ, R9 ;  /* 0x000000ffff075224 */ /* 0x001fe200078e0009 */
[----:B------:R-:W-:Y:S02]  /*100b0*/  @P5 MOV R6, R8 ;  /* 0x0000000800065202 */ /* 0x000fe40000000f00 */
[----:B------:R-:W-:-:S03]  /*100c0*/  ISETP.GT.AND P1, PT, R0, 0x8, P1 ;  /* 0x000000080000780c */ /* 0x000fc60000f24270 */
[----:B------:R0:W-:Y:S01]  /*100d0*/  @P5 STG.E.U16 desc[UR52][R6.64+0x2e0], R112 ;  /* 0x0002e07006005986 */ /* 0x0001e2000c101534 */
[C---:B------:R-:W-:Y:S02]  /*100e0*/  ISETP.GT.AND P5, PT, R0.reuse, RZ, P0 ;  /* 0x000000ff0000720c */ /* 0x040fe400007a4270 */
[----:B------:R-:W-:Y:S01]  /*100f0*/  ISETP.GT.AND P0, PT, R0, 0x8, P0 ;  /* 0x000000080000780c */ /* 0x000fe20000704270 */
[----:B0-----:R-:W-:Y:S02]  /*10100*/  @P4 IMAD.MOV.U32 R6, RZ, RZ, R8 ;  /* 0x000000ffff064224 */ /* 0x001fe400078e0008 */
[----:B------:R-:W-:-:S05]  /*10110*/  @P4 IMAD.MOV.U32 R7, RZ, RZ, R9 ;  /* 0x000000ffff074224 */ /* 0x000fca00078e0009 */
[----:B------:R0:W-:Y:S04]  /*10120*/  @P4 STG.E.U16 desc[UR52][R6.64+0x2e2], R113 ;  /* 0x0002e27106004986 */ /* 0x0001e8000c101534 */
[----:B------:R-:W-:Y:S04]  /*10130*/  @P3 STG.E.U16 desc[UR52][R4.64+0x2e0], R114 ;  /* 0x0002e07204003986 */ /* 0x000fe8000c101534 */
[----:B------:R-:W-:Y:S01]  /*10140*/  @P2 STG.E.U16 desc[UR52][R4.64+0x2e2], R115 ;  /* 0x0002e27304002986 */ /* 0x000fe2000c101534 */
[----:B0-----:R-:W-:Y:S02]  /*10150*/  @P6 IMAD.MOV.U32 R6, RZ, RZ, R8 ;  /* 0x000000ffff066224 */ /* 0x001fe400078e0008 */
[----:B------:R-:W-:-:S05]  /*10160*/  @P6 IMAD.MOV.U32 R7, RZ, RZ, R9 ;  /* 0x000000ffff076224 */ /* 0x000fca00078e0009 */
[----:B------:R0:W-:Y:S04]  /*10170*/  @P6 STG.E.U16 desc[UR52][R6.64+0x2f0], R116 ;  /* 0x0002f07406006986 */ /* 0x0001e8000c101534 */
[----:B------:R1:W-:Y:S04]  /*10180*/  @P5 STG.E.U16 desc[UR52][R8.64+0x2f2], R117 ;  /* 0x0002f27508005986 */ /* 0x0003e8000c101534 */
[----:B------:R1:W-:Y:S01]  /*10190*/  @P1 STG.E.U16 desc[UR52][R4.64+0x2f0], R118 ;  /* 0x0002f07604001986 */ /* 0x0003e2000c101534 */
[----:B0-----:R-:W-:Y:S02]  /*101a0*/  @P0 IMAD.MOV.U32 R6, RZ, RZ, R4 ;  /* 0x000000ffff060224 */ /* 0x001fe400078e0004 */
[----:B------:R-:W-:-:S05]  /*101b0*/  @P0 IMAD.MOV.U32 R7, RZ, RZ, R5 ;  /* 0x000000ffff070224 */ /* 0x000fca00078e0005 */
[----:B------:R1:W-:Y:S02]  /*101c0*/  @P0 STG.E.U16 desc[UR52][R6.64+0x2f2], R119 ;  /* 0x0002f27706000986 */ /* 0x0003e4000c101534 */
.L_x_417:
[----:B------:R-:W-:Y:S05]  /*101d0*/  BSYNC B0 ;  /* 0x0000000000007941 */ /* 0x000fea0003800000 */
.L_x_35:
[----:B01----:R-:W-:Y:S01]  /*101e0*/  IMAD.U32 R4, RZ, RZ, UR50 ;  /* 0x00000032ff047e24 */ /* 0x003fe2000f8e00ff */
[----:B------:R-:W-:Y:S01]  /*101f0*/  ULDC.64 UR4, c[0x0][0x650] ;  /* 0x0001940000047ab9 */ /* 0x000fe20000000a00 */
[----:B------:R-:W-:Y:S02]  /*10200*/  IMAD.U32 R3, RZ, RZ, UR39 ;  /* 0x00000027ff037e24 */ /* 0x000fe4000f8e00ff */
[----:B------:R-:W-:Y:S01]  /*10210*/  IMAD.U32 R0, RZ, RZ, UR47 ;  /* 0x0000002fff007e24 */ /* 0x000fe2000f8e00ff */
[C---:B------:R-:W-:Y:S01]  /*10220*/  LEA R23, P0, R4.reuse, R23, 0x1 ;  /* 0x0000001704177211 */ /* 0x040fe200078008ff */
[----:B------:R-:W-:Y:S02]  /*10230*/  IMAD.U32 R5, RZ, RZ, UR51 ;  /* 0x00000033ff057e24 */ /* 0x000fe4000f8e00ff */
[----:B------:R0:W-:Y:S01]  /*10240*/  SYNCS.ARRIVE.TRANS64.A1T0 RZ, [R0+UR42], RZ ;  /* 0x000000ff00ff79a7 */ /* 0x0001e2000810002a */
[----:B------:R-:W-:Y:S01]  /*10250*/  LEA.HI.X R22, R4, R22, R3, 0x1, P0 ;  /* 0x0000001604167211 */ /* 0x000fe200000f0c03 */
[----:B------:R-:W-:Y:S01]  /*10260*/  IMAD.MOV.U32 R4, RZ, RZ, -0x1 ;  /* 0xffffffffff047424 */ /* 0x000fe200078e00ff */
[----:B------:R-:W-:Y:S01]  /*10270*/  ISETP.GE.U32.AND P0, PT, R23, UR4, PT ;  /* 0x0000000417007c0c */ /* 0x000fe2000bf06070 */
[----:B------:R-:W-:-:S02]  /*10280*/  IMAD.MOV.U32 R3, RZ, RZ, -0x1 ;  /* 0xffffffffff037424 */ /* 0x000fc400078e00ff */
[----:B------:R-:W-:Y:S01]  /*10290*/  IMAD.MOV.U32 R17, RZ, RZ, -0x1 ;  /* 0xffffffffff117424 */ /* 0x000fe200078e00ff */
[----:B------:R1:W-:Y:S01]  /*102a0*/  STL [R1], R4 ;  /* 0x0000000401007387 */ /* 0x0003e20000100800 */
[----:B------:R-:W-:Y:S02]  /*102b0*/  ISETP.GE.U32.AND.EX P0, PT, R22, UR5, PT, P0 ;  /* 0x0000000516007c0c */ /* 0x000fe4000bf06100 */
[----:B0-----:R-:W-:Y:S01]  /*102c0*/  PRMT R0, RZ, 0x7610, R0 ;  /* 0x00007610ff007816 */ /* 0x001fe20000000000 */
[----:B------:R1:W-:Y:S10]  /*102d0*/  STL [R1+0x4], R3 ;  /* 0x0000040301007387 */ /* 0x0003f40000100800 */
[----:B-1----:R-:W-:Y:S05]  /*102e0*/  @P0 BRA `(.L_x_418) ;  /* 0x0000000400940947 */ /* 0x002fea0003800000 */
[----:B------:R-:W0:Y:S01]  /*102f0*/  S2UR UR6, SR_CTAID.X ;  /* 0x00000000000679c3 */ /* 0x000e220000002500 */
[----:B------:R-:W-:Y:S01]  /*10300*/  ULDC.64 UR4, c[0x0][0x628] ;  /* 0x00018a0000047ab9 */ /* 0x000fe20000000a00 */
[----:B------:R-:W-:Y:S01]  /*10310*/  ULDC UR7, c[0x0][0x150] ;  /* 0x0000540000077ab9 */ /* 0x000fe20000000800 */
[----:B------:R-:W-:Y:S01]  /*10320*/  ISETP.NE.U32.AND P0, PT, RZ, UR4, PT ;  /* 0x00000004ff007c0c */ /* 0x000fe2000bf05070 */
[----:B------:R-:W-:Y:S01]  /*10330*/  ULDC UR15, c[0x0][0x630] ;  /* 0x00018c00000f7ab9 */ /* 0x000fe20000000800 */
[C---:B------:R-:W-:Y:S01]  /*10340*/  R2UR UR16, R23.reuse ;  /* 0x00000000171072ca */ /* 0x040fe200000e0000 */
[----:B------:R-:W-:Y:S01]  /*10350*/  ULDC UR18, c[0x0][0x154] ;  /* 0x0000550000127ab9 */ /* 0x000fe20000000800 */
[----:B------:R-:W-:Y:S01]  /*10360*/  ISETP.NE.AND.EX P0, PT, RZ, UR5, PT, P0 ;  /* 0x00000005ff007c0c */ /* 0x000fe2000bf05300 */
[----:B------:R-:W1:Y:S01]  /*10370*/  S2UR UR20, SR_CTAID.Y ;  /* 0x00000000001479c3 */ /* 0x000e620000002600 */
[----:B------:R-:W-:Y:S02]  /*10380*/  R2UR UR17, R22 ;  /* 0x00000000161172ca */ /* 0x000fe400000e0000 */
[----:B------:R-:W-:-:S02]  /*10390*/  R2UR UR12, R23 ;  /* 0x00000000170c72ca */ /* 0x000fc400000e0000 */
[----:B------:R-:W-:Y:S02]  /*103a0*/  R2UR UR13, R22 ;  /* 0x00000000160d72ca */ /* 0x000fe400000e0000 */
[----:B0-----:R-:W-:-:S05]  /*103b0*/  I2FP.F32.U32 R0, UR6 ;  /* 0x0000000600007c45 */ /* 0x001fca0008201000 */
[----:B------:R-:W-:-:S04]  /*103c0*/  FMUL R0, R0, UR7 ;  /* 0x0000000700007c20 */ /* 0x000fc80008400000 */
[----:B------:R0:W0:Y:S01]  /*103d0*/  F2I.U32.TRUNC.NTZ R3, R0 ;  /* 0x0000000000037305 */ /* 0x000022000020f000 */
[----:B-1----:R-:W-:Y:S05]  /*103e0*/  @!P0 BRA `(.L_x_419) ;  /* 0x0000000000308947 */ /* 0x002fea0003800000 */
        /* <DEDUP_REMOVED lines=12> */
.L_x_419:
[----:B------:R-:W-:Y:S01]  /*104b0*/  USHF.R.U64 UR12, UR12, UR15, UR13 ;  /* 0x0000000f0c0c7299 */ /* 0x000fe2000800120d */
[----:B0-----:R-:W-:Y:S01]  /*104c0*/  I2FP.F32.U32 R0, UR20 ;  /* 0x0000001400007c45 */ /* 0x001fe20008201000 */
[----:B------:R-:W-:Y:S02]  /*104d0*/  USHF.R.U32.HI UR4, URZ, UR15, UR13 ;  /* 0x0000000f3f047299 */ /* 0x000fe4000801160d */
[----:B------:R-:W-:Y:S02]  /*104e0*/  UIADD3 UR7, UP0, URZ, -UR12, URZ ;  /* 0x8000000c3f077290 */ /* 0x000fe4000ff1e03f */
[----:B------:R-:W-:Y:S01]  /*104f0*/  FMUL R0, R0, UR18 ;  /* 0x0000001200007c20 */ /* 0x000fe20008400000 */
[----:B------:R-:W-:Y:S01]  /*10500*/  ULDC.64 UR10, c[0x0][0x620] ;  /* 0x00018800000a7ab9 */ /* 0x000fe20000000a00 */
[----:B------:R-:W-:Y:S01]  /*10510*/  UIADD3.X UR4, URZ, ~UR4, URZ, UP0, !UPT ;  /* 0x800000043f047290 */ /* 0x000fe200087fe43f */
[----:B------:R-:W-:Y:S01]  /*10520*/  UMOV UR8, UR16 ;  /* 0x0000001000087c82 */ /* 0x000fe20008000000 */
[----:B------:R-:W-:-:S02]  /*10530*/  UMOV UR9, UR17 ;  /* 0x0000001100097c82 */ /* 0x000fc40008000000 */
[----:B------:R-:W0:Y:S01]  /*10540*/  F2I.U32.TRUNC.NTZ R0, R0 ;  /* 0x0000000000007305 */ /* 0x000e22000020f000 */
[----:B------:R-:W-:Y:S01]  /*10550*/  UIMAD UR4, UR4, UR10, URZ ;  /* 0x0000000a040472a4 */ /* 0x000fe2000f8e023f */
[----:B------:R-:W-:Y:S01]  /*10560*/  R2UR UR17, R3 ;  /* 0x00000000031172ca */ /* 0x000fe200000e0000 */
[----:B------:R-:W-:Y:S02]  /*10570*/  UIMAD.WIDE.U32 UR8, UR7, UR10, UR8 ;  /* 0x0000000a070872a5 */ /* 0x000fe4000f8e0008 */
[----:B------:R-:W-:Y:S01]  /*10580*/  UIMAD UR7, UR7, UR11, UR4 ;  /* 0x0000000b070772a4 */ /* 0x000fe2000f8e0204 */
[----:B------:R-:W-:Y:S01]  /*10590*/  ULDC UR23, c[0x0][0x658] ;  /* 0x0001960000177ab9 */ /* 0x000fe20000000800 */
[----:B------:R-:W-:Y:S02]  /*105a0*/  UMOV UR15, 0xffffffff ;  /* 0xffffffff000f7882 */ /* 0x000fe40000000000 */
[----:B------:R-:W-:Y:S01]  /*105b0*/  UIADD3 UR7, UR9, UR7, URZ ;  /* 0x0000000709077290 */ /* 0x000fe2000fffe03f */
[----:B------:R-:W-:Y:S01]  /*105c0*/  ULDC UR10, c[0x0][0x618] ;  /* 0x00018600000a7ab9 */ /* 0x000fe20000000800 */
[----:B------:R-:W-:Y:S01]  /*105d0*/  ULDC.64 UR4, c[0x0][0x640] ;  /* 0x0001900000047ab9 */ /* 0x000fe20000000a00 */
[----:B------:R-:W-:Y:S01]  /*105e0*/  USHF.L.U32 UR19, UR15, UR23, URZ ;  /* 0x000000170f137299 */ /* 0x000fe2000800063f */
[----:B------:R-:W-:Y:S01]  /*105f0*/  ISETP.NE.U32.AND P0, PT, RZ, UR4, PT ;  /* 0x00000004ff007c0c */ /* 0x000fe2000bf05070 */
[----:B------:R-:W-:Y:S01]  /*10600*/  USHF.R.U64 UR15, UR8, UR10, UR7 ;  /* 0x0000000a080f7299 */ /* 0x000fe20008001207 */
[----:B0-----:R-:W-:Y:S01]  /*10610*/  R2UR UR11, R0 ;  /* 0x00000000000b72ca */ /* 0x001fe200000e0000 */
[----:B------:R-:W-:Y:S01]  /*10620*/  USHF.R.U32.HI UR7, URZ, UR10, UR7 ;  /* 0x0000000a3f077299 */ /* 0x000fe20008011607 */
[----:B------:R-:W-:Y:S01]  /*10630*/  ISETP.NE.AND.EX P0, PT, RZ, UR5, PT, P0 ;  /* 0x00000005ff007c0c */ /* 0x000fe2000bf05300 */
[----:B------:R-:W-:Y:S01]  /*10640*/  ULDC UR22, c[0x0][0x608] ;  /* 0x0001820000167ab9 */ /* 0x000fe20000000800 */
[----:B------:R-:W-:-:S02]  /*10650*/  UIADD3 UR8, -UR17, URZ, URZ ;  /* 0x0000003f11087290 */ /* 0x000fc4000fffe13f */
[----:B------:R-:W-:Y:S02]  /*10660*/  USHF.R.U64 UR18, UR15, UR22, UR7 ;  /* 0x000000160f127299 */ /* 0x000fe40008001207 */
[----:B------:R-:W-:Y:S01]  /*10670*/  USHF.R.U32.HI UR7, URZ, UR22, UR7 ;  /* 0x000000163f077299 */ /* 0x000fe20008011607 */
[----:B------:R-:W-:Y:S01]  /*10680*/  UMOV UR16, 0x1 ;  /* 0x0000000100107882 */ /* 0x000fe20000000000 */
[----:B------:R-:W-:Y:S02]  /*10690*/  ULDC UR21, c[0x0][0x144] ;  /* 0x0000510000157ab9 */ /* 0x000fe40000000800 */
[----:B------:R-:W-:Y:S01]  /*106a0*/  USHF.R.U64 UR17, UR18, UR23, UR7 ;  /* 0x0000001712117299 */ /* 0x000fe20008001207 */
[----:B------:R-:W-:Y:S01]  /*106b0*/  ULDC UR13, c[0x0][0x600] ;  /* 0x00018000000d7ab9 */ /* 0x000fe20000000800 */
[----:B------:R-:W-:Y:S02]  /*106c0*/  UIADD3 UR22, -UR11, URZ, URZ ;  /* 0x0000003f0b167290 */ /* 0x000fe4000fffe13f */
[----:B------:R-:W-:-:S02]  /*106d0*/  USHF.L.U32 UR16, UR16, UR23, URZ ;  /* 0x0000001710107299 */ /* 0x000fc4000800063f */
[----:B------:R-:W-:Y:S02]  /*106e0*/  USHF.R.U32.HI UR11, URZ, UR23, UR7 ;  /* 0x000000173f0b7299 */ /* 0x000fe40008011607 */
[----:B------:R-:W-:Y:S02]  /*106f0*/  UIADD3 UR14, UR13, -0x1, URZ ;  /* 0xffffffff0d0e7890 */ /* 0x000fe4000fffe03f */
[----:B------:R-:W-:Y:S02]  /*10700*/  ULOP3.LUT UR19, URZ, UR19, URZ, 0x33, !UPT ;  /* 0x000000133f137292 */ /* 0x000fe4000f8e333f */
[----:B------:R-:W-:Y:S01]  /*10710*/  UIMAD UR23, UR21, UR8, UR6 ;  /* 0x00000008151772a4 */ /* 0x000fe2000f8e0206 */
[----:B------:R-:W-:Y:S01]  /*10720*/  ULDC UR26, c[0x0][0x148] ;  /* 0x00005200001a7ab9 */ /* 0x000fe20000000800 */
[----:B------:R-:W-:Y:S01]  /*10730*/  ULDC UR24, c[0x0][0x648] ;  /* 0x0001920000187ab9 */ /* 0x000fe20000000800 */
[----:B------:R-:W-:Y:S01]  /*10740*/  ULDC UR25, c[0x0][0x638] ;  /* 0x00018e0000197ab9 */ /* 0x000fe20000000800 */
        /* <DEDUP_REMOVED lines=12> */
.L_x_420:
[----:B------:R-:W-:Y:S01]  /*10810*/  UISETP.NE.AND UP0, UPT, UR38, URZ, UPT ;  /* 0x0000003f2600728c */ /* 0x000fe2000bf05270 */
[----:B------:R-:W-:Y:S01]  /*10820*/  IMAD.MOV.U32 R0, RZ, RZ, 0x1 ;  /* 0x00000001ff007424 */ /* 0x000fe200078e00ff */
[----:B------:R-:W-:Y:S01]  /*10830*/  USHF.R.U64 UR4, UR10, UR24, UR11 ;  /* 0x000000180a047299 */ /* 0x000fe2000800120b */
[----:B------:R-:W-:Y:S01]  /*10840*/  IMAD.U32 R17, RZ, RZ, UR12 ;  /* 0x0000000cff117e24 */ /* 0x000fe2000f8e00ff */
[----:B------:R-:W-:Y:S02]  /*10850*/  ULOP3.LUT UR19, UR18, UR19, URZ, 0xc0, !UPT ;  /* 0x0000001312137292 */ /* 0x000fe4000f8ec03f */
[----:B------:R-:W-:Y:S02]  /*10860*/  UIADD3 UR5, -UR4, URZ, URZ ;  /* 0x0000003f04057290 */ /* 0x000fe4000fffe13f */
[----:B------:R-:W-:Y:S02]  /*10870*/  ULOP3.LUT UR14, UR15, UR14, URZ, 0xc0, !UPT ;  /* 0x0000000e0f0e7292 */ /* 0x000fe4000f8ec03f */
[----:B------:R-:W-:-:S02]  /*10880*/  UIMAD UR4, UR16, UR4, UR19 ;  /* 0x00000004100472a4 */ /* 0x000fc4000f8e0213 */
[----:B------:R-:W-:Y:S02]  /*10890*/  @UP0 UIMAD UR23, UR26, UR22, UR20 ;  /* 0x000000161a1702a4 */ /* 0x000fe4000f8e0214 */
[----:B------:R-:W-:-:S03]  /*108a0*/  UIMAD UR17, UR5, UR25, UR17 ;  /* 0x00000019051172a4 */ /* 0x000fc6000f8e0211 */
[----:B------:R-:W-:Y:S01]  /*108b0*/  ULDC UR5, c[0x0][0x610] ;  /* 0x0001840000057ab9 */ /* 0x000fe20000000800 */
        /* <DEDUP_REMOVED lines=8> */
.L_x_418:
[----:B------:R-:W-:Y:S01]  /*10940*/  LOP3.LUT P0, RZ, R0, 0xff, RZ, 0xc0, !PT ;  /* 0x000000ff00ff7812 */ /* 0x000fe2000780c0ff */
[----:B------:R-:W-:-:S12]  /*10950*/  ULOP3.LUT UR45, UR45, 0x1, URZ, 0x3c, !UPT ;  /* 0x000000012d2d7892 */ /* 0x000fd8000f8e3c3f */
[----:B------:R-:W-:Y:S05]  /*10960*/  @P0 BRA `(.L_x_421) ;  /* 0xffffff0c007c0947 */ /* 0x000fea000383ffff */
[----:B------:R-:W-:Y:S05]  /*10970*/  EXIT ;  /* 0x000000000000794d */ /* 0x000fea0003800000 */
.L_x_16:
[----:B------:R-:W-:-:S08]  /*10980*/  ISETP.NE.AND P0, PT, RZ, UR6, PT ;  /* 0x00000006ff007c0c */ /* 0x000fd0000bf05270 */
[----:B0----5:R-:W0:-:S00]  /*10990*/  USETMAXREG.DEALLOC.CTAPOOL 0x28 ;  /* 0x00000028000079c8 */ /* 0x021e0000080e0500 */
[----:B------:R-:W-:Y:S05]  /*109a0*/  @P0 EXIT ;  /* 0x000000000000094d */ /* 0x000fea0003800000 */
[----:B0-----:R-:W-:Y:S01]  /*109b0*/  LOP3.LUT P0, RZ, R0, 0xff, RZ, 0xc0, !PT ;  /* 0x000000ff00ff7812 */ /* 0x001fe2000780c0ff */
[----:B------:R-:W-:Y:S02]  /*109c0*/  IMAD.MOV.U32 R8, RZ, RZ, 0x1 ;  /* 0x00000001ff087424 */ /* 0x000fe400078e00ff */
[----:B------:R-:W-:-:S10]  /*109d0*/  IMAD.MOV.U32 R0, RZ, RZ, RZ ;  /* 0x000000ffff007224 */ /* 0x000fd400078e00ff */
[----:B------:R-:W-:Y:S05]  /*109e0*/  @!P0 BRA `(.L_x_422) ;  /* 0x0000000c00808947 */ /* 0x000fea0003800000 */
[----:B------:R-:W0:Y:S01]  /*109f0*/  S2R R10, SR_CgaCtaId ;  /* 0x00000000000a7919 */ /* 0x000e220000008800 */
[----:B------:R-:W-:Y:S01]  /*10a00*/  LOP3.LUT P0, RZ, R3, 0x1f, RZ, 0xc0, !PT ;  /* 0x0000001f03ff7812 */ /* 0x000fe2000780c0ff */
[----:B------:R-:W-:Y:S01]  /*10a10*/  ULDC UR5, c[0x0][0x658] ;  /* 0x0001960000057ab9 */ /* 0x000fe20000000800 */
[----:B------:R-:W-:Y:S01]  /*10a20*/  UMOV UR6, 0xffffffff ;  /* 0xffffffff00067882 */ /* 0x000fe20000000000 */
[----:B------:R-:W-:Y:S01]  /*10a30*/  BSSY B0, `(.L_x_422) ;  /* 0x00000db000007945 */ /* 0x000fe20003800000 */
[----:B------:R-:W-:Y:S01]  /*10a40*/  USHF.L.U32 UR6, UR6, UR5, URZ ;  /* 0x0000000506067299 */ /* 0x000fe2000800063f */
[C---:B------:R-:W-:Y:S01]  /*10a50*/  ISETP.NE.AND P3, PT, R4.reuse, RZ, PT ;  /* 0x000000ff0400720c */ /* 0x040fe20003f65270 */
[----:B------:R-:W-:Y:S01]  /*10a60*/  IMAD.MOV.U32 R9, RZ, RZ, 0x1 ;  /* 0x00000001ff097424 */ /* 0x000fe200078e00ff */
[----:B------:R-:W-:Y:S01]  /*10a70*/  ISETP.NE.OR P0, PT, R4, RZ, !P0 ;  /* 0x000000ff0400720c */ /* 0x000fe20004705670 */
[----:B------:R-:W-:Y:S01]  /*10a80*/  IMAD.MOV.U32 R8, RZ, RZ, 0x1 ;  /* 0x00000001ff087424 */ /* 0x000fe200078e00ff */
[----:B------:R-:W-:Y:S01]  /*10a90*/  ULDC UR4, c[0x0][0x600] ;  /* 0x0001800000047ab9 */ /* 0x000fe20000000800 */
[----:B------:R-:W-:Y:S01]  /*10aa0*/  IMAD.MOV.U32 R0, RZ, RZ, RZ ;  /* 0x000000ffff007224 */ /* 0x000fe200078e00ff */
[----:B------:R-:W-:Y:S01]  /*10ab0*/  UMOV UR7, 0x1 ;  /* 0x0000000100077882 */ /* 0x000fe20000000000 */
[----:B------:R-:W-:-:S02]  /*10ac0*/  UIADD3 UR21, UR37, 0x1, URZ ;  /* 0x0000000125157890 */ /* 0x000fc4000fffe03f */
[----:B------:R-:W-:Y:S02]  /*10ad0*/  ULOP3.LUT UR13, UR40, 0x2, URZ, 0xfc, !UPT ;  /* 0x00000002280d7892 */ /* 0x000fe4000f8efc3f */
[----:B------:R-:W-:Y:S02]  /*10ae0*/  UIADD3 UR4, UR4, -0x1, URZ ;  /* 0xffffffff04047890 */ /* 0x000fe4000fffe03f */
[----:B------:R-:W-:Y:S02]  /*10af0*/  USHF.L.U32 UR5, UR7, UR5, URZ ;  /* 0x0000000507057299 */ /* 0x000fe4000800063f */
[----:B------:R-:W-:Y:S01]  /*10b00*/  ULOP3.LUT UR6, URZ, UR6, URZ, 0x33, !UPT ;  /* 0x000000063f067292 */ /* 0x000fe2000f8e333f */
[----:B------:R-:W-:Y:S01]  /*10b10*/  ULDC.64 UR30, c[0x0][0x198] ;  /* 0x00006600001e7ab9 */ /* 0x000fe20000000a00 */
[----:B0-----:R-:W-:-:S10]  /*10b20*/  LOP3.LUT R10, R10, 0x1, RZ, 0xc0, !PT ;  /* 0x000000010a0a7812 */ /* 0x001fd400078ec0ff */
.L_x_434:
[----:B------:R-:W-:-:S03]  /*10b30*/  UMOV UR7, 0xffffffff ;  /* 0xffffffff00077882 */ /* 0x000fc60000000000 */
[----:B01----:R-:W-:Y:S05]  /*10b40*/  BRA.DIV UR7, `(.L_x_423) ;  /* 0x0000001207007947 */ /* 0x003fea000b800000 */
[----:B------:R-:W-:-:S13]  /*10b50*/  ELECT P6, URZ, PT ;  /* 0x00000000003f782f */ /* 0x000fda00038c0000 */
.L_x_445:
[----:B------:R-:W0:Y:S01]  /*10b60*/  LDC R2, c[0x0][0x28c] ;  /* 0x0000a300ff027b82 */ /* 0x000e220000000800 */
[----:B------:R-:W-:Y:S01]  /*10b70*/  BSSY B1, `(.L_x_424) ;  /* 0x000004a000017945 */ /* 0x000fe20003800000 */
[----:B0-----:R-:W-:-:S13]  /*10b80*/  ISETP.LT.OR P6, PT, R2, 0x1, !P6 ;  /* 0x000000010200780c */ /* 0x001fda00077c1670 */
[----:B------:R-:W-:Y:S05]  /*10b90*/  @P6 BRA `(.L_x_425) ;  /* 0x00000004001c6947 */ /* 0x000fea0003800000 */
[----:B------:R-:W2:Y:S04]  /*10ba0*/  LDL.LU R4, [R1] ;  /* 0x0000000001047983 */ /* 0x000ea80000300800 */
[----:B------:R-:W3:Y:S01]  /*10bb0*/  LDL.LU R3, [R1+0x4] ;  /* 0x0000040001037983 */ /* 0x000ee20000300800 */
[----:B------:R-:W-:Y:S02]  /*10bc0*/  IMAD.MOV.U32 R13, RZ, RZ, RZ ;  /* 0x000000ffff0d7224 */ /* 0x000fe400078e00ff */
[----:B------:R-:W-:Y:S02]  /*10bd0*/  IMAD.U32 R14, RZ, RZ, UR21 ;  /* 0x00000015ff0e7e24 */ /* 0x000fe4000f8e00ff */
[----:B------:R-:W-:Y:S02]  /*10be0*/  IMAD.MOV.U32 R2, RZ, RZ, R8 ;  /* 0x000000ffff027224 */ /* 0x000fe400078e0008 */
[----:B--2---:R-:W-:-:S02]  /*10bf0*/  IMAD.SHL.U32 R6, R4, 0x40, RZ ;  /* 0x0000004004067824 */ /* 0x004fc400078e00ff */
[----:B---3--:R-:W-:Y:S02]  /*10c00*/  IMAD R4, R3, 0x2, R10 ;  /* 0x0000000203047824 */ /* 0x008fe400078e020a */
[----:B------:R-:W-:Y:S02]  /*10c10*/  IMAD.MOV.U32 R3, RZ, RZ, R0 ;  /* 0x000000ffff037224 */ /* 0x000fe400078e0000 */
[----:B------:R-:W-:-:S07]  /*10c20*/  IMAD R7, R4, 0xc0, RZ ;  /* 0x000000c004077824 */ /* 0x000fce00078e02ff */
.L_x_429:
[----:B------:R-:W0:Y:S01]  /*10c30*/  S2R R5, SR_CgaCtaId ;  /* 0x0000000000057919 */ /* 0x000e220000008800 */
[----:B------:R-:W-:-:S04]  /*10c40*/  MOV R4, 0x400 ;  /* 0x0000040000047802 */ /* 0x000fc80000000f00 */
[----:B0-----:R-:W-:Y:S02]  /*10c50*/  LEA R12, R5, R4, 0x18 ;  /* 0x00000004050c7211 */ /* 0x001fe400078ec0ff */
[----:B------:R-:W-:Y:S01]  /*10c60*/  SHF.L.U32 R4, R2, 0x1f, RZ ;  /* 0x0000001f02047819 */ /* 0x000fe200000006ff */
[----:B------:R-:W0:Y:S02]  /*10c70*/  @!P3 LDC R5, c[0x0][0x500] ;  /* 0x00014000ff05bb82 */ /* 0x000e240000000800 */
[----:B------:R-:W-:-:S04]  /*10c80*/  IMAD R11, R3, 0x8, R12 ;  /* 0x00000008030b7824 */ /* 0x000fc800078e020c */
[----:B------:R-:W1:Y:S02]  /*10c90*/  SYNCS.PHASECHK.TRANS64.TRYWAIT P1, [R11+URZ+0x10], R4 ;  /* 0x000010040b0075a7 */ /* 0x000e64000802017f */
[----:B-1----:R-:W-:Y:S05]  /*10ca0*/  @!P1 BRA `(.L_x_426) ;  /* 0x0000000c00c89947 */ /* 0x002fea0003800000 */
.L_x_446:
[----:B------:R-:W-:Y:S01]  /*10cb0*/  UPRMT UR7, UR13, 0x9910, URZ ;  /* 0x000099100d077896 */ /* 0x000fe2000800003f */
[----:B0-----:R0:W-:Y:S03]  /*10cc0*/  @!P3 SYNCS.ARRIVE.TRANS64 RZ, [R11+URZ], R5 ;  /* 0x000000050bffb9a7 */ /* 0x0011e6000800003f */
[----:B------:R-:W-:-:S06]  /*10cd0*/  UISETP.NE.AND UP0, UPT, UR7, 0x2, UPT ;  /* 0x000000020700788c */ /* 0x000fcc000bf05270 */
[----:B------:R-:W-:-:S13]  /*10ce0*/  PLOP3.LUT P1, PT, PT, PT, UP0, 0x80, 0x0 ;  /* 0x000000000000781c */ /* 0x000fda0003f2f008 */
[----:B0-----:R-:W-:Y:S05]  /*10cf0*/  @P1 BRA `(.L_x_427) ;  /* 0x0000000000041947 */ /* 0x001fea0003800000 */
[----:B------:R-:W-:Y:S01]  /*10d00*/  BPT.TRAP 0x1 ;  /* 0x000000040000795c */ /* 0x000fe20000300000 */
.L_x_427:
[----:B------:R-:W-:Y:S05]  /*10d10*/  @P0 BRA `(.L_x_428) ;  /* 0x0000000000040947 */ /* 0x000fea0003800000 */
[----:B------:R-:W-:Y:S01]  /*10d20*/  BPT.TRAP 0x1 ;  /* 0x000000040000795c */ /* 0x000fe20000300000 */
.L_x_428:
[----:B-1----:R-:W-:Y:S01]  /*10d30*/  IMAD R4, R3, 0x4, R10 ;  /* 0x0000000403047824 */ /* 0x002fe200078e020a */
[----:B------:R-:W-:Y:S01]  /*10d40*/  R2UR UR34, R13 ;  /* 0x000000000d2272ca */ /* 0x000fe200000e0000 */
[--C-:B------:R-:W-:Y:S01]  /*10d50*/  IMAD R5, R3, 0x4000, R12.reuse ;  /* 0x0000400003057824 */ /* 0x100fe200078e020c */
[----:B------:R-:W-:Y:S01]  /*10d60*/  R2UR UR33, R11 ;  /* 0x000000000b2172ca */ /* 0x000fe200000e0000 */
[----:B------:R-:W-:Y:S01]  /*10d70*/  IMAD R4, R4, 0x3000, RZ ;  /* 0x0000300004047824 */ /* 0x000fe200078e02ff */
[----:B------:R-:W-:Y:S01]  /*10d80*/  R2UR UR36, R17 ;  /* 0x00000000112472ca */ /* 0x000fe200000e0000 */
[----:B------:R-:W-:Y:S01]  /*10d90*/  VIADD R14, R14, 0xffffffff ;  /* 0xffffffff0e0e7836 */ /* 0x000fe20000000000 */
[----:B------:R-:W-:Y:S01]  /*10da0*/  R2UR UR24, R5 ;  /* 0x00000000051872ca */ /* 0x000fe200000e0000 */
[----:B------:R-:W-:Y:S01]  /*10db0*/  IMAD R4, R4, 0x2, R12 ;  /* 0x0000000204047824 */ /* 0x000fe200078e020c */
[----:B------:R-:W-:Y:S01]  /*10dc0*/  R2UR UR35, R6 ;  /* 0x00000000062372ca */ /* 0x000fe200000e0000 */
[----:B------:R-:W-:Y:S01]  /*10dd0*/  UIADD3 UR14, UP0, UR30, 0xf0, URZ ;  /* 0x000000f01e0e7890 */ /* 0x000fe2000ff1e03f */
[----:B------:R-:W-:Y:S01]  /*10de0*/  R2UR UR19, R7 ;  /* 0x00000000071372ca */ /* 0x000fe200000e0000 */
[----:B------:R-:W-:Y:S01]  /*10df0*/  UIADD3 UR42, UP1, UR30, 0x1f0, URZ ;  /* 0x000001f01e2a7890 */ /* 0x000fe2000ff3e03f */
[----:B------:R-:W-:Y:S01]  /*10e00*/  R2UR UR8, R4 ;  /* 0x00000000040872ca */ /* 0x000fe200000e0000 */
[----:B------:R-:W-:Y:S01]  /*10e10*/  UIADD3.X UR15, URZ, UR31, URZ, UP0, !UPT ;  /* 0x0000001f3f0f7290 */ /* 0x000fe200087fe43f */
[----:B------:R-:W-:Y:S01]  /*10e20*/  ISETP.GT.AND P2, PT, R14, 0x1, PT ;  /* 0x000000010e00780c */ /* 0x000fe20003f44270 */
[----:B------:R-:W-:Y:S01]  /*10e30*/  UIADD3 UR26, UR34, 0x40, URZ ;  /* 0x00000040221a7890 */ /* 0x000fe2000fffe03f */
[----:B------:R-:W-:Y:S01]  /*10e40*/  VIADD R3, R3, 0x1 ;  /* 0x0000000103037836 */ /* 0x000fe20000000000 */
[----:B------:R-:W-:Y:S01]  /*10e50*/  UIADD3.X UR43, URZ, UR31, URZ, UP1, !UPT ;  /* 0x0000001f3f2b7290 */ /* 0x000fe20008ffe43f */
[----:B------:R-:W-:Y:S01]  /*10e60*/  VIADD R13, R13, 0x80 ;  /* 0x000000800d0d7836 */ /* 0x000fe20000000000 */
[----:B------:R-:W-:-:S02]  /*10e70*/  UIADD3 UR32, UR24, 0x100, URZ ;  /* 0x0000010018207890 */ /* 0x000fc4000fffe03f */
[----:B------:R-:W-:Y:S01]  /*10e80*/  UIADD3 UR24, UR24, 0x2100, URZ ;  /* 0x0000210018187890 */ /* 0x000fe2000fffe03f */
[----:B------:R-:W-:Y:S01]  /*10e90*/  ISETP.NE.AND P1, PT, R3, 0x2, PT ;  /* 0x000000020300780c */ /* 0x000fe20003f25270 */
[----:B------:R-:W-:Y:S01]  /*10ea0*/  UMOV UR22, 0x0 ;  /* 0x0000000000167882 */ /* 0x000fe20000000000 */
[----:B------:R-:W-:Y:S01]  /*10eb0*/  UMOV UR23, 0x10000000 ;  /* 0x1000000000177882 */ /* 0x000fe20000000000 */
[----:B------:R-:W-:Y:S01]  /*10ec0*/  UIADD3 UR16, UR8, 0x8100, URZ ;  /* 0x0000810008107890 */ /* 0x000fe2000fffe03f */
[----:B------:R-:W-:Y:S01]  /*10ed0*/  SEL R5, RZ, 0x1, P1 ;  /* 0x00000001ff057807 */ /* 0x000fe20000800000 */
[----:B------:R-:W-:Y:S01]  /*10ee0*/  UIADD3 UR8, UR8, 0x14100, URZ ;  /* 0x0001410008087890 */ /* 0x000fe2000fffe03f */
[----:B------:R0:W-:Y:S01]  /*10ef0*/  UTMALDG.3D [UR32], [UR14], desc[UR22] ;  /* 0x000016200e0075b4 */ /* 0x0001e20008011000 */
[----:B------:R-:W-:Y:S01]  /*10f00*/  UMOV UR25, UR33 ;  /* 0x0000002100197c82 */ /* 0x000fe20008000000 */
[----:B------:R-:W-:Y:S01]  /*10f10*/  UMOV UR28, UR36 ;  /* 0x00000024001c7c82 */ /* 0x000fe20008000000 */
[----:B------:R-:W-:Y:S01]  /*10f20*/  UMOV UR27, UR35 ;  /* 0x00000023001b7c82 */ /* 0x000fe20008000000 */
[----:B------:R-:W-:Y:S01]  /*10f30*/  UMOV UR7, 0x30000 ;  /* 0x0003000000077882 */ /* 0x000fe20000000000 */
[----:B------:R-:W-:Y:S01]  /*10f40*/  UMOV UR17, UR33 ;  /* 0x0000002100117c82 */ /* 0x000fe20008000000 */
[----:B------:R-:W-:Y:S01]  /*10f50*/  UMOV UR18, UR34 ;  /* 0x0000002200127c82 */ /* 0x000fe20008000000 */
[----:B------:R-:W-:Y:S01]  /*10f60*/  UMOV UR20, UR36 ;  /* 0x0000002400147c82 */ /* 0x000fe20008000000 */
[----:B------:R-:W-:Y:S01]  /*10f70*/  UMOV UR9, UR33 ;  /* 0x0000002100097c82 */ /* 0x000fe20008000000 */
[----:B------:R-:W-:Y:S01]  /*10f80*/  UMOV UR11, UR19 ;  /* 0x00000013000b7c82 */ /* 0x000fe20008000000 */
[----:B------:R-:W-:Y:S01]  /*10f90*/  UMOV UR12, UR36 ;  /* 0x00000024000c7c82 */ /* 0x000fe20008000000 */
[----:B------:R0:W-:Y:S01]  /*10fa0*/  UTMALDG.3D [UR24], [UR14], desc[UR22] ;  /* 0x000016180e0075b4 */ /* 0x0001e20008011000 */
[----:B------:R-:W-:Y:S01]  /*10fb0*/  UMOV UR10, UR26 ;  /* 0x0000001a000a7c82 */ /* 0x000fe20008000000 */
[----:B------:R-:W-:-:S02]  /*10fc0*/  LOP3.LUT R2, R2, R5, RZ, 0x3c, !PT ;  /* 0x0000000502027212 */ /* 0x000fc400078e3cff */
[----:B------:R-:W-:Y:S01]  /*10fd0*/  SEL R3, R3, RZ, P1 ;  /* 0x000000ff03037207 */ /* 0x000fe20000800000 */
[----:B------:R0:W-:Y:S01]  /*10fe0*/  UTMALDG.3D.MULTICAST [UR16], [UR42], UR7, desc[UR22] ;  /* 0x000016102a0073b4 */ /* 0x0001e20008011807 */
[----:B------:R0:W-:Y:S02]  /*10ff0*/  UTMALDG.3D.MULTICAST [UR8], [UR42], UR7, desc[UR22] ;  /* 0x000016082a0073b4 */ /* 0x0001e40008011807 */
[----:B0-----:R-:W-:Y:S05]  /*11000*/  @P2 BRA `(.L_x_429) ;  /* 0xfffffffc00082947 */ /* 0x001fea000383ffff */
.L_x_425:
[----:B------:R-:W-:Y:S05]  /*11010*/  BSYNC B1 ;  /* 0x0000000000017941 */ /* 0x000fea0003800000 */
.L_x_424:
[----:B------:R-:W-:Y:S01]  /*11020*/  LOP3.LUT P4, RZ, R9, 0xff, RZ, 0xc0, !PT ;  /* 0x000000ff09ff7812 */ /* 0x000fe2000788c0ff */
[----:B------:R-:W-:Y:S01]  /*11030*/  VIADD R0, R0, UR37 ;  /* 0x0000002500007c36 */ /* 0x000fe20008000000 */
[----:B------:R-:W-:Y:S01]  /*11040*/  ULDC.64 UR8, c[0x0][0x650] ;  /* 0x0001940000087ab9 */ /* 0x000fe20000000a00 */
[----:B------:R-:W-:Y:S01]  /*11050*/  BSSY B1, `(.L_x_430) ;  /* 0x0000076000017945 */ /* 0x000fe20003800000 */
[----:B------:R-:W-:Y:S01]  /*11060*/  IMAD.MOV.U32 R17, RZ, RZ, -0x1 ;  /* 0xffffffffff117424 */ /* 0x000fe200078e00ff */
[----:B------:R-:W-:Y:S02]  /*11070*/  PRMT R9, RZ, 0x7610, R9 ;  /* 0x00007610ff097816 */ /* 0x000fe40000000009 */
[----:B------:R-:W-:Y:S02]  /*11080*/  SHF.R.U32.HI R2, RZ, 0x1, R0 ;  /* 0x00000001ff027819 */ /* 0x000fe40000011600 */
[----:B------:R-:W-:Y:S02]  /*11090*/  ISETP.GT.U32.AND P1, PT, R0, 0x1, PT ;  /* 0x000000010000780c */ /* 0x000fe40003f24070 */
[----:B------:R-:W-:-:S02]  /*110a0*/  LOP3.LUT R2, R2, 0x1, RZ, 0xc0, !PT ;  /* 0x0000000102027812 */ /* 0x000fc400078ec0ff */
[----:B------:R-:W0:Y:S01]  /*110b0*/  @P4 S2R R4, SR_CgaCtaId ;  /* 0x0000000000044919 */ /* 0x000e220000008800 */
[----:B------:R-:W-:Y:S02]  /*110c0*/  @P4 MOV R3, 0x400 ;  /* 0x0000040000034802 */ /* 0x000fe40000000f00 */
[----:B------:R-:W-:Y:S02]  /*110d0*/  ISETP.NE.U32.AND P2, PT, R2, 0x1, PT ;  /* 0x000000010200780c */ /* 0x000fe40003f45070 */
[----:B------:R-:W-:Y:S02]  /*110e0*/  LOP3.LUT R0, R0, 0x1, RZ, 0xc0, !PT ;  /* 0x0000000100007812 */ /* 0x000fe400078ec0ff */
[----:B0-----:R-:W-:Y:S01]  /*110f0*/  @P4 LEA R3, R4, R3, 0x18 ;  /* 0x0000000304034211 */ /* 0x001fe200078ec0ff */
[----:B------:R-:W-:-:S03]  /*11100*/  IMAD.U32 R4, RZ, RZ, UR37 ;  /* 0x00000025ff047e24 */ /* 0x000fc6000f8e00ff */
[----:B------:R0:W-:Y:S01]  /*11110*/  @P4 SYNCS.ARRIVE.TRANS64.A1T0 RZ, [R3+URZ+0x58], RZ ;  /* 0x000058ff03ff49a7 */ /* 0x0001e2000810003f */
[----:B------:R-:W-:Y:S02]  /*11120*/  IADD3 R23, P4, R23, UR50, RZ ;  /* 0x0000003217177c10 */ /* 0x000fe4000ff9e0ff */
[C---:B------:R-:W-:Y:S02]  /*11130*/  ISETP.LT.U32.AND P1, PT, R4.reuse, 0x2, P1 ;  /* 0x000000020400780c */ /* 0x040fe40000f21070 */
[----:B------:R-:W-:Y:S01]  /*11140*/  ISETP.GT.U32.AND P2, PT, R4, 0x1, !P2 ;  /* 0x000000010400780c */ /* 0x000fe20005744070 */
[----:B------:R-:W-:Y:S01]  /*11150*/  IMAD.MOV.U32 R4, RZ, RZ, -0x1 ;  /* 0xffffffffff047424 */ /* 0x000fe200078e00ff */
[----:B------:R-:W-:Y:S02]  /*11160*/  IADD3.X R22, R22, UR39, RZ, P4, !PT ;  /* 0x0000002716167c10 */ /* 0x000fe4000a7fe4ff */
[----:B0-----:R-:W-:Y:S02]  /*11170*/  SEL R3, RZ, 0x1, !P1 ;  /* 0x00000001ff037807 */ /* 0x001fe40004800000 */
[----:B------:R-:W-:Y:S01]  /*11180*/  SEL R2, RZ, 0x1, !P2 ;  /* 0x00000001ff027807 */ /* 0x000fe20005000000 */
[----:B------:R0:W-:Y:S01]  /*11190*/  STL [R1], R4 ;  /* 0x0000000401007387 */ /* 0x0001e20000100800 */
[----:B------:R-:W-:-:S02]  /*111a0*/  ISETP.GE.U32.AND P4, PT, R23, UR8, PT ;  /* 0x0000000817007c0c */ /* 0x000fc4000bf86070 */
[----:B------:R-:W-:Y:S01]  /*111b0*/  LOP3.LUT R8, R2, R8, R3, 0x96, !PT ;  /* 0x0000000802087212 */ /* 0x000fe200078e9603 */
[----:B------:R-:W-:Y:S01]  /*111c0*/  IMAD.MOV.U32 R3, RZ, RZ, -0x1 ;  /* 0xffffffffff037424 */ /* 0x000fe200078e00ff */
[----:B------:R-:W-:Y:S02]  /*111d0*/  ISETP.GE.U32.AND.EX P1, PT, R22, UR9, PT, P4 ;  /* 0x0000000916007c0c */ /* 0x000fe4000bf26140 */
[----:B------:R-:W-:Y:S02]  /*111e0*/  PRMT R2, RZ, 0x7610, R2 ;  /* 0x00007610ff027816 */ /* 0x000fe40000000002 */
[----:B------:R0:W-:Y:S09]  /*111f0*/  STL [R1+0x4], R3 ;  /* 0x0000040301007387 */ /* 0x0001f20000100800 */
[----:B------:R-:W-:Y:S05]  /*11200*/  @P1 BRA `(.L_x_431) ;  /* 0x0000000400681947 */ /* 0x000fea0003800000 */
[----:B------:R-:W0:Y:S01]  /*11210*/  S2UR UR7, SR_CTAID.X ;  /* 0x00000000000779c3 */ /* 0x000e220000002500 */
[----:B------:R-:W-:Y:S01]  /*11220*/  ULDC.64 UR8, c[0x0][0x628] ;  /* 0x00018a0000087ab9 */ /* 0x000fe20000000a00 */
[----:B------:R-:W-:Y:S01]  /*11230*/  ULDC UR10, c[0x0][0x150] ;  /* 0x00005400000a7ab9 */ /* 0x000fe20000000800 */
[----:B------:R-:W-:Y:S01]  /*11240*/  ISETP.NE.U32.AND P1, PT, RZ, UR8, PT ;  /* 0x00000008ff007c0c */ /* 0x000fe2000bf25070 */
[----:B------:R-:W-:Y:S01]  /*11250*/  ULDC UR11, c[0x0][0x630] ;  /* 0x00018c00000b7ab9 */ /* 0x000fe20000000800 */
[----:B------:R-:W-:Y:S01]  /*11260*/  ULDC UR14, c[0x0][0x154] ;  /* 0x00005500000e7ab9 */ /* 0x000fe20000000800 */
[----:B------:R-:W-:Y:S01]  /*11270*/  IMAD.MOV.U32 R2, RZ, RZ, R23 ;  /* 0x000000ffff027224 */ /* 0x000fe200078e0017 */
[----:B------:R-:W-:Y:S01]  /*11280*/  ISETP.NE.AND.EX P1, PT, RZ, UR9, PT, P1 ;  /* 0x00000009ff007c0c */ /* 0x000fe2000bf25310 */
[----:B------:R-:W1:Y:S01]  /*11290*/  S2UR UR12, SR_CTAID.Y ;  /* 0x00000000000c79c3 */ /* 0x000e620000002600 */
[----:B0-----:R-:W-:-:S05]  /*112a0*/  I2FP.F32.U32 R3, UR7 ;  /* 0x0000000700037c45 */ /* 0x001fca0008201000 */
[----:B------:R-:W-:Y:S01]  /*112b0*/  FMUL R12, R3, UR10 ;  /* 0x0000000a030c7c20 */ /* 0x000fe20008400000 */
[----:B------:R-:W-:-:S05]  /*112c0*/  IMAD.MOV.U32 R3, RZ, RZ, R22 ;  /* 0x000000ffff037224 */ /* 0x000fca00078e0016 */
[----:B------:R-:W-:Y:S05]  /*112d0*/  @!P1 BRA `(.L_x_432) ;  /* 0x0000000000289947 */ /* 0x000fea0003800000 */
[----:B------:R-:W-:Y:S02]  /*112e0*/  ULDC UR10, c[0x0][0x634] ;  /* 0x00018d00000a7ab9 */ /* 0x000fe40000000800 */
[----:B------:R-:W-:-:S05]  /*112f0*/  IADD3 R7, P1, R23, UR10, RZ ;  /* 0x0000000a17077c10 */ /* 0x000fca000ff3e0ff */
[----:B------:R-:W-:-:S04]  /*11300*/  IMAD.X R11, RZ, RZ, R22, P1 ;  /* 0x000000ffff0b7224 */ /* 0x000fc800008e0616 */
[----:B------:R-:W-:-:S04]  /*11310*/  IMAD.WIDE.U32 R4, R11, UR8, RZ ;  /* 0x000000080b047c25 */ /* 0x000fc8000f8e00ff */
[----:B------:R-:W-:-:S04]  /*11320*/  IMAD.WIDE.U32 R4, P1, R7, UR9, R4 ;  /* 0x0000000907047c25 */ /* 0x000fc8000f820004 */
[----:B------:R-:W-:-:S04]  /*11330*/  IMAD.WIDE.U32 R6, R7, UR8, RZ ;  /* 0x0000000807067c25 */ /* 0x000fc8000f8e00ff */
[----:B------:R-:W-:Y:S01]  /*11340*/  IMAD.X R3, RZ, RZ, RZ, P1 ;  /* 0x000000ffff037224 */ /* 0x000fe200008e06ff */
[----:B------:R-:W-:Y:S01]  /*11350*/  IADD3 RZ, P1, R7, R4, RZ ;  /* 0x0000000407ff7210 */ /* 0x000fe20007f3e0ff */
[----:B------:R-:W-:-:S04]  /*11360*/  IMAD.MOV.U32 R2, RZ, RZ, R5 ;  /* 0x000000ffff027224 */ /* 0x000fc800078e0005 */
[----:B------:R-:W-:-:S08]  /*11370*/  IMAD.WIDE.U32.X R2, R11, UR9, R2, P1 ;  /* 0x000000090b027c25 */ /* 0x000fd000088e0402 */
.L_x_432:
[--C-:B------:R-:W-:Y:S01]  /*11380*/  SHF.R.U64 R17, R2, UR11, R3.reuse ;  /* 0x0000000b02117c19 */ /* 0x100fe20008001203 */
[----:B------:R-:W0:Y:S01]  /*11390*/  F2I.U32.TRUNC.NTZ R12, R12 ;  /* 0x0000000c000c7305 */ /* 0x000e22000020f000 */
[----:B------:R-:W-:Y:S01]  /*113a0*/  SHF.R.U32.HI R2, RZ, UR11, R3 ;  /* 0x0000000bff027c19 */ /* 0x000fe20008011603 */
[----:B------:R-:W-:Y:S01]  /*113b0*/  ULDC.64 UR8, c[0x0][0x620] ;  /* 0x0001880000087ab9 */ /* 0x000fe20000000a00 */
[----:B------:R-:W-:Y:S01]  /*113c0*/  IADD3 R5, P1, RZ, -R17, RZ ;  /* 0x80000011ff057210 */ /* 0x000fe20007f3e0ff */
[----:B------:R-:W-:Y:S01]  /*113d0*/  IMAD.MOV.U32 R3, RZ, RZ, R22 ;  /* 0x000000ffff037224 */ /* 0x000fe200078e0016 */
[----:B-1----:R-:W-:Y:S01]  /*113e0*/  I2FP.F32.U32 R4, UR12 ;  /* 0x0000000c00047c45 */ /* 0x002fe20008201000 */
[----:B------:R-:W1:Y:S01]  /*113f0*/  LDC R11, c[0x0][0x610] ;  /* 0x00018400ff0b7b82 */ /* 0x000e620000000800 */
[----:B------:R-:W-:Y:S01]  /*11400*/  ULDC UR11, c[0x0][0x658] ;  /* 0x00019600000b7ab9 */ /* 0x000fe20000000800 */
[----:B------:R-:W-:Y:S01]  /*11410*/  IMAD.X R2, RZ, RZ, ~R2, P1 ;  /* 0x000000ffff027224 */ /* 0x000fe200008e0e02 */
[----:B------:R-:W-:Y:S01]  /*11420*/  ULDC UR16, c[0x0][0x648] ;  /* 0x0001920000107ab9 */ /* 0x000fe20000000800 */
[----:B------:R-:W-:Y:S01]  /*11430*/  FMUL R6, R4, UR14 ;  /* 0x0000000e04067c20 */ /* 0x000fe20008400000 */
[----:B------:R-:W-:Y:S01]  /*11440*/  ULDC.64 UR14, c[0x0][0x640] ;  /* 0x00019000000e7ab9 */ /* 0x000fe20000000a00 */
[----:B------:R-:W-:Y:S01]  /*11450*/  IMAD R4, R2, UR8, RZ ;  /* 0x0000000802047c24 */ /* 0x000fe2000f8e02ff */
[----:B------:R-:W-:Y:S01]  /*11460*/  ISETP.NE.U32.AND P1, PT, RZ, UR14, PT ;  /* 0x0000000eff007c0c */ /* 0x000fe2000bf25070 */
[----:B------:R-:W-:-:S02]  /*11470*/  IMAD.MOV.U32 R2, RZ, RZ, R23 ;  /* 0x000000ffff027224 */ /* 0x000fc400078e0017 */
[----:B------:R-:W2:Y:S01]  /*11480*/  F2I.U32.TRUNC.NTZ R6, R6 ;  /* 0x0000000600067305 */ /* 0x000ea2000020f000 */
[----:B------:R-:W-:Y:S01]  /*11490*/  ISETP.NE.AND.EX P1, PT, RZ, UR15, PT, P1 ;  /* 0x0000000fff007c0c */ /* 0x000fe2000bf25310 */
[----:B------:R-:W-:Y:S01]  /*114a0*/  IMAD.WIDE.U32 R2, R5, UR8, R2 ;  /* 0x0000000805027c25 */ /* 0x000fe2000f8e0002 */
[----:B0-----:R-:W-:-:S03]  /*114b0*/  R2UR UR8, R12 ;  /* 0x000000000c0872ca */ /* 0x001fc600000e0000 */
[----:B------:R-:W-:Y:S01]  /*114c0*/  IMAD R5, R5, UR9, R4 ;  /* 0x0000000905057c24 */ /* 0x000fe2000f8e0204 */
[----:B------:R-:W-:-:S03]  /*114d0*/  ULDC UR9, c[0x0][0x618] ;  /* 0x0001860000097ab9 */ /* 0x000fc60000000800 */
[----:B------:R-:W-:-:S05]  /*114e0*/  IMAD.IADD R3, R3, 0x1, R5 ;  /* 0x0000000103037824 */ /* 0x000fca00078e0205 */
[--C-:B------:R-:W-:Y:S02]  /*114f0*/  SHF.R.U64 R12, R2, UR9, R3.reuse ;  /* 0x00000009020c7c19 */ /* 0x100fe40008001203 */
[----:B------:R-:W-:Y:S01]  /*11500*/  SHF.R.U32.HI R3, RZ, UR9, R3 ;  /* 0x00000009ff037c19 */ /* 0x000fe20008011603 */
[----:B------:R-:W-:Y:S01]  /*11510*/  ULDC UR9, c[0x0][0x608] ;  /* 0x0001820000097ab9 */ /* 0x000fe20000000800 */
[----:B--2---:R-:W-:Y:S02]  /*11520*/  R2UR UR10, R6 ;  /* 0x00000000060a72ca */ /* 0x004fe400000e0000 */
[--C-:B------:R-:W-:Y:S02]  /*11530*/  SHF.R.U64 R14, R12, UR9, R3.reuse ;  /* 0x000000090c0e7c19 */ /* 0x100fe40008001203 */
[----:B------:R-:W-:Y:S01]  /*11540*/  SHF.R.U32.HI R3, RZ, UR9, R3 ;  /* 0x00000009ff037c19 */ /* 0x000fe20008011603 */
[----:B------:R-:W-:-:S03]  /*11550*/  UIADD3 UR9, -UR8, URZ, URZ ;  /* 0x0000003f08097290 */ /* 0x000fc6000fffe13f */
[--C-:B------:R-:W-:Y:S01]  /*11560*/  SHF.R.U64 R16, R14, UR11, R3.reuse ;  /* 0x0000000b0e107c19 */ /* 0x100fe20008001203 */
[----:B------:R-:W-:Y:S01]  /*11570*/  ULDC UR8, c[0x0][0x144] ;  /* 0x0000510000087ab9 */ /* 0x000fe20000000800 */
[----:B------:R-:W-:-:S03]  /*11580*/  SHF.R.U32.HI R3, RZ, UR11, R3 ;  /* 0x0000000bff037c19 */ /* 0x000fc60008011603 */
[----:B------:R-:W-:Y:S01]  /*11590*/  IMAD.MOV.U32 R2, RZ, RZ, R16 ;  /* 0x000000ffff027224 */ /* 0x000fe200078e0010 */
[----:B------:R-:W-:Y:S06]  /*115a0*/  @!P1 BRA `(.L_x_433) ;  /* 0x0000000000289947 */ /* 0x000fec0003800000 */
        /* <DEDUP_REMOVED lines=10> */
.L_x_433:
[----:B------:R-:W-:Y:S01]  /*11650*/  UISETP.NE.AND UP0, UPT, UR38, URZ, UPT ;  /* 0x0000003f2600728c */ /* 0x000fe2000bf05270 */
[----:B------:R-:W-:Y:S01]  /*11660*/  SHF.R.U64 R3, R2, UR16, R3 ;  /* 0x0000001002037c19 */ /* 0x000fe20008001203 */
[----:B------:R-:W-:Y:S01]  /*11670*/  UIADD3 UR10, -UR10, URZ, URZ ;  /* 0x0000003f0a0a7290 */ /* 0x000fe2000fffe13f */
[----:B------:R-:W-:Y:S01]  /*11680*/  LOP3.LUT R2, R14, UR6, RZ, 0xc0, !PT ;  /* 0x000000060e027c12 */ /* 0x000fe2000f8ec0ff */
[----:B------:R-:W-:Y:S02]  /*11690*/  UIMAD UR7, UR8, UR9, UR7 ;  /* 0x00000009080772a4 */ /* 0x000fe4000f8e0207 */
[----:B------:R-:W-:Y:S01]  /*116a0*/  IMAD.MOV R5, RZ, RZ, -R3 ;  /* 0x000000ffff057224 */ /* 0x000fe200078e0a03 */
[----:B------:R-:W-:Y:S01]  /*116b0*/  ULDC UR8, c[0x0][0x148] ;  /* 0x0000520000087ab9 */ /* 0x000fe20000000800 */
[----:B------:R-:W-:Y:S01]  /*116c0*/  IMAD R4, R3, UR5, R2 ;  /* 0x0000000503047c24 */ /* 0x000fe2000f8e0202 */
[----:B------:R-:W-:Y:S02]  /*116d0*/  LOP3.LUT R3, R12, UR4, RZ, 0xc0, !PT ;  /* 0x000000040c037c12 */ /* 0x000fe4000f8ec0ff */
[----:B------:R-:W-:Y:S01]  /*116e0*/  @UP0 UIMAD UR7, UR8, UR10, UR12 ;  /* 0x0000000a080702a4 */ /* 0x000fe2000f8e020c */
[----:B------:R-:W-:-:S02]  /*116f0*/  PLOP3.LUT P1, PT, PT, PT, UP0, 0x80, 0x0 ;  /* 0x000000000000781c */ /* 0x000fc40003f2f008 */
[----:B------:R-:W-:Y:S02]  /*11700*/  ULDC UR8, c[0x0][0x638] ;  /* 0x00018e0000087ab9 */ /* 0x000fe40000000800 */
[----:B------:R-:W-:Y:S02]  /*11710*/  IMAD R2, R5, UR8, R16 ;  /* 0x0000000805027c24 */ /* 0x000fe4000f8e0210 */
[----:B-1----:R-:W-:Y:S01]  /*11720*/  IMAD R11, R4, R11, UR7 ;  /* 0x00000007040b7e24 */ /* 0x002fe2000f8e020b */
[----:B------:R-:W-:Y:S01]  /*11730*/  ULDC UR7, c[0x0][0x600] ;  /* 0x0001800000077ab9 */ /* 0x000fe20000000800 */
[----:B------:R-:W-:Y:S02]  /*11740*/  IMAD.MOV.U32 R5, RZ, RZ, 0x1 ;  /* 0x00000001ff057424 */ /* 0x000fe400078e00ff */
[----:B------:R-:W-:-:S03]  /*11750*/  IMAD R4, R2, UR7, R3 ;  /* 0x0000000702047c24 */ /* 0x000fc6000f8e0203 */
[----:B------:R-:W-:Y:S02]  /*11760*/  PRMT R2, R5, 0x7610, R2 ;  /* 0x0000761005027816 */ /* 0x000fe40000000002 */
[----:B------:R-:W-:Y:S02]  /*11770*/  SEL R5, R4, R11, !P1 ;  /* 0x0000000b04057207 */ /* 0x000fe40004800000 */
[----:B------:R-:W-:-:S03]  /*11780*/  SEL R3, R11, R4, !P1 ;  /* 0x000000040b037207 */ /* 0x000fc60004800000 */
[----:B------:R1:W-:Y:S04]  /*11790*/  STL [R1+0x4], R5 ;  /* 0x0000040501007387 */ /* 0x0003e80000100800 */
[----:B------:R1:W-:Y:S02]  /*117a0*/  STL [R1], R3 ;  /* 0x0000000301007387 */ /* 0x0003e40000100800 */
.L_x_431:
[----:B------:R-:W-:Y:S05]  /*117b0*/  BSYNC B1 ;  /* 0x0000000000017941 */ /* 0x000fea0003800000 */
.L_x_430:
[----:B------:R-:W-:-:S13]  /*117c0*/  LOP3.LUT P1, RZ, R2, 0xff, RZ, 0xc0, !PT ;  /* 0x000000ff02ff7812 */ /* 0x000fda000782c0ff */
[----:B------:R-:W-:Y:S05]  /*117d0*/  @P1 BRA `(.L_x_434) ;  /* 0xfffffff000d41947 */ /* 0x000fea000383ffff */
[----:B------:R-:W-:Y:S05]  /*117e0*/  BSYNC B0 ;  /* 0x0000000000007941 */ /* 0x000fea0003800000 */
.L_x_422:
[----:B------:R-:W-:-:S03]  /*117f0*/  UMOV UR7, 0xffffffff ;  /* 0xffffffff00077882 */ /* 0x000fc60000000000 */
[----:B------:R-:W-:Y:S05]  /*11800*/  BRA.DIV UR7, `(.L_x_435) ;  /* 0x0000000607047947 */ /* 0x000fea000b800000 */
[----:B------:R-:W-:-:S13]  /*11810*/  ELECT P6, URZ, PT ;  /* 0x00000000003f782f */ /* 0x000fda00038c0000 */
.L_x_449:
[----:B------:R-:W-:Y:S04]  /*11820*/  BSSY B0, `(.L_x_436) ;  /* 0x000001a000007945 */ /* 0x000fe80003800000 */
[----:B------:R-:W-:Y:S05]  /*11830*/  @!P6 BRA `(.L_x_437) ;  /* 0x000000000060e947 */ /* 0x000fea0003800000 */
[----:B------:R-:W-:-:S04]  /*11840*/  ULOP3.LUT UR7, UR40, 0x2, URZ, 0xfc, !UPT ;  /* 0x0000000228077892 */ /* 0x000fc8000f8efc3f */
[----:B------:R-:W-:-:S06]  /*11850*/  UISETP.NE.AND UP0, UPT, UR7, 0x3, UPT ;  /* 0x000000030700788c */ /* 0x000fcc000bf05270 */
[----:B------:R-:W-:-:S13]  /*11860*/  PLOP3.LUT P0, PT, PT, PT, UP0, 0x80, 0x0 ;  /* 0x000000000000781c */ /* 0x000fda0003f0f008 */
[----:B------:R-:W-:Y:S05]  /*11870*/  @!P0 BRA `(.L_x_438) ;  /* 0x0000000000048947 */ /* 0x000fea0003800000 */
[----:B------:R-:W-:Y:S01]  /*11880*/  BPT.TRAP 0x1 ;  /* 0x000000040000795c */ /* 0x000fe20000300000 */
.L_x_438:
[----:B01----:R-:W0:Y:S01]  /*11890*/  S2R R3, SR_CgaCtaId ;  /* 0x0000000000037919 */ /* 0x003e220000008800 */
[----:B------:R-:W-:-:S04]  /*118a0*/  MOV R2, 0x400 ;  /* 0x0000040000027802 */ /* 0x000fc80000000f00 */
[----:B0-----:R-:W-:Y:S02]  /*118b0*/  LEA R3, R3, R2, 0x18 ;  /* 0x0000000203037211 */ /* 0x001fe400078ec0ff */
[----:B------:R-:W-:-:S03]  /*118c0*/  SHF.L.U32 R2, R8, 0x1f, RZ ;  /* 0x0000001f08027819 */ /* 0x000fc600000006ff */
[----:B------:R-:W-:-:S04]  /*118d0*/  VIADD R3, R3, 0x10 ;  /* 0x0000001003037836 */ /* 0x000fc80000000000 */
[C---:B------:R-:W-:Y:S02]  /*118e0*/  IMAD R7, R0.reuse, 0x8, R3 ;  /* 0x0000000800077824 */ /* 0x040fe400078e0203 */
[----:B------:R-:W-:Y:S02]  /*118f0*/  VIADD R0, R0, 0x1 ;  /* 0x0000000100007836 */ /* 0x000fe40000000000 */
[----:B------:R-:W0:Y:S03]  /*11900*/  SYNCS.PHASECHK.TRANS64.TRYWAIT P0, [R7+URZ], R2 ;  /* 0x00000002070075a7 */ /* 0x000e26000800017f */
[----:B------:R-:W-:-:S04]  /*11910*/  ISETP.NE.AND P1, PT, R0, 0x2, PT ;  /* 0x000000020000780c */ /* 0x000fc80003f25270 */
[----:B------:R-:W-:Y:S02]  /*11920*/  SEL R5, RZ, 0x1, P1 ;  /* 0x00000001ff057807 */ /* 0x000fe40000800000 */
[----:B------:R-:W-:Y:S02]  /*11930*/  SEL R0, R0, RZ, P1 ;  /* 0x000000ff00007207 */ /* 0x000fe40000800000 */
[----:B------:R-:W-:Y:S01]  /*11940*/  LOP3.LUT R5, R8, R5, RZ, 0x3c, !PT ;  /* 0x0000000508057212 */ /* 0x000fe200078e3cff */
[----:B0-----:R-:W-:Y:S06]  /*11950*/  @!P0 BRA `(.L_x_439) ;  /* 0x0000000000d08947 */ /* 0x001fec0003800000 */
.L_x_450:
[----:B------:R-:W-:Y:S01]  /*11960*/  IMAD R3, R0, 0x8, R3 ;  /* 0x0000000800037824 */ /* 0x000fe200078e0203 */
[----:B------:R-:W-:-:S07]  /*11970*/  SHF.L.U32 R0, R5, 0x1f, RZ ;  /* 0x0000001f05007819 */ /* 0x000fce00000006ff */
.L_x_440:
[----:B-1----:R1:W2:Y:S02]  /*11980*/  SYNCS.PHASECHK.TRANS64.TRYWAIT P0, [R3+URZ], R0 ;  /* 0x00000000030075a7 */ /* 0x0022a4000800017f */
[----:B--2---:R-:W-:Y:S05]  /*11990*/  @!P0 NANOSLEEP.SYNCS 0x989680 ;  /* 0x009896800000895d */ /* 0x004fea0003900000 */
[----:B------:R-:W2:Y:S02]  /*119a0*/  @!P0 SYNCS.PHASECHK.TRANS64 P0, [R3+URZ], R0 ;  /* 0x00000000030085a7 */ /* 0x000ea4000800007f */
[----:B--2---:R-:W-:Y:S05]  /*119b0*/  @!P0 BRA `(.L_x_440) ;  /* 0xfffffffc00f08947 */ /* 0x004fea000383ffff */
.L_x_437:
[----:B------:R-:W-:Y:S05]  /*119c0*/  BSYNC B0 ;  /* 0x0000000000007941 */ /* 0x000fea0003800000 */
.L_x_436:
[----:B------:R-:W-:Y:S05]  /*119d0*/  EXIT ;  /* 0x000000000000794d */ /* 0x000fea0003800000 */
.L_x_18:
[----:B-1----:R-:W-:-:S04]  /*119e0*/  IMAD.U32 R0, RZ, RZ, UR46 ;  /* 0x0000002eff007e24 */ /* 0x002fc8000f8e00ff */
[----:B------:R1:W2:Y:S03]  /*119f0*/  SYNCS.PHASECHK.TRANS64.TRYWAIT P0, [R0+URZ], R3 ;  /* 0x00000003000075a7 */ /* 0x0002a6000800017f */
[----:B--2---:R-:W-:Y:S05]  /*11a00*/  @!P0 NANOSLEEP.SYNCS 0x989680 ;  /* 0x009896800000895d */ /* 0x004fea0003900000 */
[----:B------:R-:W2:Y:S02]  /*11a10*/  @!P0 SYNCS.PHASECHK.TRANS64 P0, [R0+URZ], R3 ;  /* 0x00000003000085a7 */ /* 0x000ea4000800007f */
[----:B--2---:R-:W-:Y:S05]  /*11a20*/  @!P0 BRA `(.L_x_18) ;  /* 0xfffffffc00ec8947 */ /* 0x004fea000383ffff */
[----:B------:R-:W-:Y:S05]  /*11a30*/  BRA `(.L_x_441) ;  /* 0xfffffefc00647947 */ /* 0x000fea000383ffff */
.L_x_23:
[----:B--2---:R2:W3:Y:S02]  /*11a40*/  SYNCS.PHASECHK.TRANS64.TRYWAIT P1, [R3+URZ], R0 ;  /* 0x00000000030075a7 */ /* 0x0044e4000802017f */
[----:B---3--:R-:W-:Y:S05]  /*11a50*/  @!P1 NANOSLEEP.SYNCS 0x989680 ;  /* 0x009896800000995d */ /* 0x008fea0003900000 */
[----:B------:R-:W3:Y:S02]  /*11a60*/  @!P1 SYNCS.PHASECHK.TRANS64 P1, [R3+URZ], R0 ;  /* 0x00000000030095a7 */ /* 0x000ee4000802007f */
[----:B---3--:R-:W-:Y:S05]  /*11a70*/  @!P1 BRA `(.L_x_23) ;  /* 0xfffffffc00f09947 */ /* 0x008fea000383ffff */
[----:B------:R-:W-:Y:S05]  /*11a80*/  BRA `(.L_x_22) ;  /* 0xfffffefc00d87947 */ /* 0x000fea000383ffff */
.L_x_28:
[----:B--2---:R-:W-:-:S04]  /*11a90*/  IMAD.U32 R3, RZ, RZ, UR4 ;  /* 0x00000004ff037e24 */ /* 0x004fc8000f8e00ff */
[----:B------:R2:W3:Y:S03]  /*11aa0*/  SYNCS.PHASECHK.TRANS64.TRYWAIT P1, [R3+URZ], R0 ;  /* 0x00000000030075a7 */ /* 0x0004e6000802017f */
[----:B---3--:R-:W-:Y:S05]  /*11ab0*/  @!P1 NANOSLEEP.SYNCS 0x989680 ;  /* 0x009896800000995d */ /* 0x008fea0003900000 */
[----:B------:R-:W3:Y:S02]  /*11ac0*/  @!P1 SYNCS.PHASECHK.TRANS64 P1, [R3+URZ], R0 ;  /* 0x00000000030095a7 */ /* 0x000ee4000802007f */
[----:B---3--:R-:W-:Y:S05]  /*11ad0*/  @!P1 BRA `(.L_x_28) ;  /* 0xfffffffc00ec9947 */ /* 0x008fea000383ffff */
[----:B------:R-:W-:Y:S05]  /*11ae0*/  BRA `(.L_x_27) ;  /* 0xffffff0400b87947 */ /* 0x000fea000383ffff */
.L_x_34:
[----:B-1----:R-:W-:-:S04]  /*11af0*/  IMAD.U32 R0, RZ, RZ, UR46 ;  /* 0x0000002eff007e24 */ /* 0x002fc8000f8e00ff */
[----:B------:R1:W2:Y:S03]  /*11b00*/  SYNCS.PHASECHK.TRANS64.TRYWAIT P0, [R0+URZ+0x10], R3 ;  /* 0x00001003000075a7 */ /* 0x0002a6000800017f */
[----:B--2---:R-:W-:Y:S05]  /*11b10*/  @!P0 NANOSLEEP.SYNCS 0x989680 ;  /* 0x009896800000895d */ /* 0x004fea0003900000 */
[----:B------:R-:W2:Y:S02]  /*11b20*/  @!P0 SYNCS.PHASECHK.TRANS64 P0, [R0+URZ+0x10], R3 ;  /* 0x00001003000085a7 */ /* 0x000ea4000800007f */
[----:B--2---:R-:W-:Y:S05]  /*11b30*/  @!P0 BRA `(.L_x_34) ;  /* 0xfffffffc00ec8947 */ /* 0x004fea000383ffff */
[----:B------:R-:W-:Y:S05]  /*11b40*/  BRA `(.L_x_442) ;  /* 0xffffff1000287947 */ /* 0x000fea000383ffff */
.L_x_423:
[----:B------:R-:W-:Y:S01]  /*11b50*/  BSSY B1, `(.L_x_443) ;  /* 0x0000006000017945 */ /* 0x000fe20003800000 */
[----:B------:R-:W-:-:S07]  /*11b60*/  IMAD.MOV.U32 R15, RZ, RZ, -0x1 ;  /* 0xffffffffff0f7424 */ /* 0x000fce00078e00ff */
[----:B------:R-:W-:Y:S05]  /*11b70*/  WARPSYNC.COLLECTIVE R15, `(.L_x_444) ;  /* 0x000000000f0c7348 */ /* 0x000fea0003c00000 */
[----:B------:R-:W-:Y:S02]  /*11b80*/  ELECT P6, UR62, PT ;  /* 0x00000000003e782f */ /* 0x000fe400038c0000 */
[----:B------:R-:W-:Y:S01]  /*11b90*/  MOV R14, UR62 ;  /* 0x0000003e000e7c02 */ /* 0x000fe20008000f00 */
[----:B------:R-:W-:Y:S10]  /*11ba0*/  ENDCOLLECTIVE ;  /* 0x000000000000791b */ /* 0x000ff40003800000 */
.L_x_444:
[----:B------:R-:W-:Y:S05]  /*11bb0*/  BSYNC B1 ;  /* 0x0000000000017941 */ /* 0x000fea0003800000 */
.L_x_443:
[----:B------:R-:W-:Y:S05]  /*11bc0*/  BRA `(.L_x_445) ;  /* 0xffffffec00e47947 */ /* 0x000fea000383ffff */
.L_x_426:
[----:B-1----:R1:W2:Y:S02]  /*11bd0*/  SYNCS.PHASECHK.TRANS64.TRYWAIT P1, [R11+URZ+0x10], R4 ;  /* 0x000010040b0075a7 */ /* 0x0022a4000802017f */
[----:B--2---:R-:W-:Y:S05]  /*11be0*/  @!P1 NANOSLEEP.SYNCS 0x989680 ;  /* 0x009896800000995d */ /* 0x004fea0003900000 */
[----:B------:R-:W2:Y:S02]  /*11bf0*/  @!P1 SYNCS.PHASECHK.TRANS64 P1, [R11+URZ+0x10], R4 ;  /* 0x000010040b0095a7 */ /* 0x000ea4000802007f */
[----:B--2---:R-:W-:Y:S05]  /*11c00*/  @!P1 BRA `(.L_x_426) ;  /* 0xfffffffc00f09947 */ /* 0x004fea000383ffff */
[----:B------:R-:W-:Y:S05]  /*11c10*/  BRA `(.L_x_446) ;  /* 0xfffffff000247947 */ /* 0x000fea000383ffff */
.L_x_435:
[----:B------:R-:W-:Y:S01]  /*11c20*/  BSSY B0, `(.L_x_447) ;  /* 0x0000006000007945 */ /* 0x000fe20003800000 */
[----:B------:R-:W-:-:S07]  /*11c30*/  IMAD.MOV.U32 R15, RZ, RZ, -0x1 ;  /* 0xffffffffff0f7424 */ /* 0x000fce00078e00ff */
[----:B01----:R-:W-:Y:S05]  /*11c40*/  WARPSYNC.COLLECTIVE R15, `(.L_x_448) ;  /* 0x000000000f0c7348 */ /* 0x003fea0003c00000 */
[----:B------:R-:W-:Y:S02]  /*11c50*/  ELECT P6, UR62, PT ;  /* 0x00000000003e782f */ /* 0x000fe400038c0000 */
[----:B------:R-:W-:Y:S01]  /*11c60*/  MOV R14, UR62 ;  /* 0x0000003e000e7c02 */ /* 0x000fe20008000f00 */
[----:B01----:R-:W-:Y:S10]  /*11c70*/  ENDCOLLECTIVE ;  /* 0x000000000000791b */ /* 0x003ff40003800000 */
.L_x_448:
[----:B------:R-:W-:Y:S05]  /*11c80*/  BSYNC B0 ;  /* 0x0000000000007941 */ /* 0x000fea0003800000 */
.L_x_447:
[----:B------:R-:W-:Y:S05]  /*11c90*/  BRA `(.L_x_449) ;  /* 0xfffffff800e07947 */ /* 0x000fea000383ffff */
.L_x_439:
[----:B0-----:R0:W1:Y:S02]  /*11ca0*/  SYNCS.PHASECHK.TRANS64.TRYWAIT P0, [R7+URZ], R2 ;  /* 0x00000002070075a7 */ /* 0x001064000800017f */
[----:B-1----:R-:W-:Y:S05]  /*11cb0*/  @!P0 NANOSLEEP.SYNCS 0x989680 ;  /* 0x009896800000895d */ /* 0x002fea0003900000 */
[----:B------:R-:W1:Y:S02]  /*11cc0*/  @!P0 SYNCS.PHASECHK.TRANS64 P0, [R7+URZ], R2 ;  /* 0x00000002070085a7 */ /* 0x000e64000800007f */
[----:B-1----:R-:W-:Y:S05]  /*11cd0*/  @!P0 BRA `(.L_x_439) ;  /* 0xfffffffc00f08947 */ /* 0x002fea000383ffff */
[----:B------:R-:W-:Y:S05]  /*11ce0*/  BRA `(.L_x_450) ;  /* 0xfffffffc001c7947 */ /* 0x000fea000383ffff */
.L_x_451:
[----:B------:R-:W-:-:S00]  /*11cf0*/  BRA `(.L_x_451) ;  /* 0xfffffffc00fc7947 */ /* 0x000fc0000383ffff */
[----:B------:R-:W-:-:S00]  /*11d00*/  NOP ;  /* 0x0000000000007918 */ /* 0x000fc00000000000 */
[----:B------:R-:W-:-:S00]  /*11d10*/  NOP ;  /* 0x0000000000007918 */ /* 0x000fc00000000000 */
[----:B------:R-:W-:-:S00]  /*11d20*/  NOP ;  /* 0x0000000000007918 */ /* 0x000fc00000000000 */
[----:B------:R-:W-:-:S00]  /*11d30*/  NOP ;  /* 0x0000000000007918 */ /* 0x000fc00000000000 */
[----:B------:R-:W-:-:S00]  /*11d40*/  NOP ;  /* 0x0000000000007918 */ /* 0x000fc00000000000 */
[----:B------:R-:W-:-:S00]  /*11d50*/  NOP ;  /* 0x0000000000007918 */ /* 0x000fc00000000000 */
[----:B------:R-:W-:-:S00]  /*11d60*/  NOP ;  /* 0x0000000000007918 */ /* 0x000fc00000000000 */
[----:B------:R-:W-:-:S00]  /*11d70*/  NOP ;  /* 0x0000000000007918 */ /* 0x000fc00000000000 */
.L_x_452:


//--------------------- .nv.global.init           --------------------------
	.section	.nv.global.init,"aw",@progbits
.nv.global.init:
	.type		$str$22,@object
	.size		$str$22,($str$23 - $str$22)
$str$22:
        /*0000*/ 	.byte	0x6b, 0x5f, 0x74, 0x69, 0x6c, 0x65, 0x5f, 0x63, 0x6f, 0x75, 0x6e, 0x74, 0x20, 0x3e, 0x3d, 0x20
        /*0010*/ 	.byte	0x31, 0x00
	.type		$str$23,@object
	.size		$str$23,(__unnamed_1 - $str$23)
$str$23:
        /*0012*/ 	.byte	0x2f, 0x74, 0x6d, 0x70, 0x2f, 0x63, 0x75, 0x74, 0x6c, 0x61, 0x73, 0x73, 0x5f, 0x73, 0x77, 0x65
        /*0022*/ 	.byte	0x65, 0x70, 0x5f, 0x73, 0x72, 0x63, 0x2f, 0x69, 0x6e, 0x63, 0x6c, 0x75, 0x64, 0x65, 0x2f, 0x63
        /*0032*/ 	.byte	0x75, 0x74, 0x6c, 0x61, 0x73, 0x73, 0x2f, 0x67, 0x65, 0x6d, 0x6d, 0x2f, 0x63, 0x6f, 0x6c, 0x6c
        /*0042*/ 	.byte	0x65, 0x63, 0x74, 0x69, 0x76, 0x65, 0x2f, 0x73, 0x6d, 0x39, 0x30, 0x5f, 0x6d, 0x6d, 0x61, 0x5f
        /*0052*/ 	.byte	0x74, 0x6d, 0x61, 0x5f, 0x67, 0x6d, 0x6d, 0x61, 0x5f, 0x73, 0x73, 0x5f, 0x77, 0x61, 0x72, 0x70
        /*0062*/ 	.byte	0x73, 0x70, 0x65, 0x63, 0x69, 0x61, 0x6c, 0x69, 0x7a, 0x65, 0x64, 0x2e, 0x68, 0x70, 0x70, 0x00
	.type		__unnamed_1,@object
	.size		__unnamed_1,(.L_0 - __unnamed_1)
__unnamed_1:
        /*0072*/ 	.byte	0x76, 0x6f, 0x69, 0x64, 0x20, 0x63, 0x75, 0x74, 0x6c, 0x61, 0x73, 0x73, 0x3a, 0x3a, 0x67, 0x65
        /* <DEDUP_REMOVED lines=180> */
        /*0bc2*/ 	.byte	0x74, 0x65, 0x3a, 0x3a, 0x69, 0x64, 0x65, 0x6e, 0x74, 0x69, 0x74, 0x79, 0x5d, 0x00
.L_0:


//--------------------- .nv.shared._ZN7cutlass13device_kernelINS_4gemm6kernel13GemmUniversalIN4cute5tupleIJiiiiEEENS1_10collective13CollectiveMmaINS1_34MainloopSm90TmaGmmaWarpSpecializedILi2ENS5_IJNS4_1CILi2EEENSA_ILi1EEESC_EEENS1_32KernelTmaWarpSpecializedPingpongEEENS5_IJNSA_ILi64EEENSA_ILi384EEENSA_ILi128EEEEEENS_10bfloat16_tENS5_IJlSC_lEEESK_SL_NS4_8TiledMMAINS4_8MMA_AtomIJNS4_4SM904GMMA28MMA_64x192x16_F32BF16BF16_SSILNSP_5MajorE0ELSR_0ELNSP_7ScaleInE1ELSS_1EEEEEENS4_6LayoutINS5_IJSC_SC_SC_EEENS5_IJNSA_ILi0EEESX_SX_EEEEENS5_IJNS4_10UnderscoreES10_S10_EEEEENS4_13SM90_TMA_LOADENS4_14ComposedLayoutINS4_7SwizzleILi3ELi4ELi3EEENS4_18smem_ptr_flag_bitsILi16EEENSV_INS5_IJNSA_ILi8EEESG_EEENS5_IJSG_SC_EEEEEEEvNS4_8identityENS4_23SM90_TMA_LOAD_MULTICASTES1D_vS1E_EENS_8epilogue10collective6detail29Sm90TmaWarpSpecializedAdapterINS1I_15DefaultEpilogueISK_SL_SL_NS1H_6thread17LinearCombinationISK_Li1EffLNS1M_9ScaleType4KindE0ELNS_15FloatRoundStyleE2ESK_EENS1_15EpilogueDefaultEEEEEvvEEEEvNT_6ParamsE --------------------------
	.section	.nv.shared._ZN7cutlass13device_kernelINS_4gemm6kernel13GemmUniversalIN4cute5tupleIJiiiiEEENS1_10collective13CollectiveMmaINS1_34MainloopSm90TmaGmmaWarpSpecializedILi2ENS5_IJNS4_1CILi2EEENSA_ILi1EEESC_EEENS1_32KernelTmaWarpSpecializedPingpongEEENS5_IJNSA_ILi64EEENSA_ILi384EEENSA_ILi128EEEEEENS_10bfloat16_tENS5_IJlSC_lEEESK_SL_NS4_8TiledMMAINS4_8MMA_AtomIJNS4_4SM904GMMA28MMA_64x192x16_F32BF16BF16_SSILNSP_5MajorE0ELSR_0ELNSP_7ScaleInE1ELSS_1EEEEEENS4_6LayoutINS5_IJSC_SC_SC_EEENS5_IJNSA_ILi0EEESX_SX_EEEEENS5_IJNS4_10UnderscoreES10_S10_EEEEENS4_13SM90_TMA_LOADENS4_14ComposedLayoutINS4_7SwizzleILi3ELi4ELi3EEENS4_18smem_ptr_flag_bitsILi16EEENSV_INS5_IJNSA_ILi8EEESG_EEENS5_IJSG_SC_EEEEEEEvNS4_8identityENS4_23SM90_TMA_LOAD_MULTICASTES1D_vS1E_EENS_8epilogue10collective6detail29Sm90TmaWarpSpecializedAdapterINS1I_15DefaultEpilogueISK_SL_SL_NS1H_6thread17LinearCombinationISK_Li1EffLNS1M_9ScaleType4KindE0ELNS_15FloatRoundStyleE2ESK_EENS1_15EpilogueDefaultEEEEEvvEEEEvNT_6ParamsE,"aw",@nobits
	.sectionflags	@""
	.align	16
	.zero		1024


//--------------------- .nv.shared.reserved.0     --------------------------
	.section	.nv.shared.reserved.0,"aw",@nobits
	.weak		__nv_reservedSMEM_offset_0_alias
	.size		__nv_reservedSMEM_offset_0_alias, 0, 0
	.other		__nv_reservedSMEM_offset_0_alias,@"STO_CUDA_RESERVED_SHARED STV_DEFAULT"
__nv_reservedSMEM_offset_0_alias:
	.zero		0


//--------------------- .nv.global                --------------------------
	.section	.nv.global,"aw",@nobits
.nv.global:
	.type		_ZN39_INTERNAL_fa4e49de_4_k_cu_8bb81c68_61574cute1_E,@object
	.size		_ZN39_INTERNAL_fa4e49de_4_k_cu_8bb81c68_61574cute1_E,(_ZN39_INTERNAL_fa4e49de_4_k_cu_8bb81c68_61574cuda3std3__45__cpo6cbeginE - _ZN39_INTERNAL_fa4e49de_4_k_cu_8bb81c68_61574cute1_E)
_ZN39_INTERNAL_fa4e49de_4_k_cu_8bb81c68_61574cute1_E:
	.zero		1
	.type		_ZN39_INTERNAL_fa4e49de_4_k_cu_8bb81c68_61574cuda3std3__45__cpo6cbeginE,@object
	.size		_ZN39_INTERNAL_fa4e49de_4_k_cu_8bb81c68_61574cuda3std3__45__cpo6cbeginE,(_ZN39_INTERNAL_fa4e49de_4_k_cu_8bb81c68_61574cuda3std3__48in_placeE - _ZN39_INTERNAL_fa4e49de_4_k_cu_8bb81c68_61574cuda3std3__45__cpo6cbeginE)
_ZN39_INTERNAL_fa4e49de_4_k_cu_8bb81c68_61574cuda3std3__45__cpo6cbeginE:
	.zero		1
	.type		_ZN39_INTERNAL_fa4e49de_4_k_cu_8bb81c68_61574cuda3std3__48in_placeE,@object
	.size		_ZN39_INTERNAL_fa4e49de_4_k_cu_8bb81c68_61574cuda3std3__48in_placeE,(_ZN39_INTERNAL_fa4e49de_4_k_cu_8bb81c68_61574cuda3std6ranges3__45__cpo9iter_moveE - _ZN39_INTERNAL_fa4e49de_4_k_cu_8bb81c68_61574cuda3std3__48in_placeE)
_ZN39_INTERNAL_fa4e49de_4_k_cu_8bb81c68_61574cuda3std3__48in_placeE:
	.zero		1
	.type		_ZN39_INTERNAL_fa4e49de_4_k_cu_8bb81c68_61574cuda3std6ranges3__45__cpo9iter_moveE,@object
	.size		_ZN39_INTERNAL_fa4e49de_4_k_cu_8bb81c68_61574cuda3std6ranges3__45__cpo9iter_moveE,(_ZN39_INTERNAL_fa4e49de_4_k_cu_8bb81c68_61574cuda3std3__45__cpo5beginE - _ZN39_INTERNAL_fa4e49de_4_k_cu_8bb81c68_61574cuda3std6ranges3__45__cpo9iter_moveE)
_ZN39_INTERNAL_fa4e49de_4_k_cu_8bb81c68_61574cuda3std6ranges3__45__cpo9iter_moveE:
	.zero		1
	.type		_ZN39_INTERNAL_fa4e49de_4_k_cu_8bb81c68_61574cuda3std3__45__cpo5beginE,@object
	.size		_ZN39_INTERNAL_fa4e49de_4_k_cu_8bb81c68_61574cuda3std3__45__cpo5beginE,(_ZN39_INTERNAL_fa4e49de_4_k_cu_8bb81c68_61574cuda3std3__441_GLOBAL__N__fa4e49de_4_k_cu_8bb81c68_61576ignoreE - _ZN39_INTERNAL_fa4e49de_4_k_cu_8bb81c68_61574cuda3std3__45__cpo5beginE)
_ZN39_INTERNAL_fa4e49de_4_k_cu_8bb81c68_61574cuda3std3__45__cpo5beginE:
	.zero		1
	.type		_ZN39_INTERNAL_fa4e49de_4_k_cu_8bb81c68_61574cuda3std3__441_GLOBAL__N__fa4e49de_4_k_cu_8bb81c68_61576ignoreE,@object
	.size		_ZN39_INTERNAL_fa4e49de_4_k_cu_8bb81c68_61574cuda3std3__441_GLOBAL__N__fa4e49de_4_k_cu_8bb81c68_61576ignoreE,(_ZN39_INTERNAL_fa4e49de_4_k_cu_8bb81c68_61574cute7productE - _ZN39_INTERNAL_fa4e49de_4_k_cu_8bb81c68_61574cuda3std3__441_GLOBAL__N__fa4e49de_4_k_cu_8bb81c68_61576ignoreE)
_ZN39_INTERNAL_fa4e49de_4_k_cu_8bb81c68_61574cuda3std3__441_GLOBAL__N__fa4e49de_4_k_cu_8bb81c68_61576ignoreE:
	.zero		1
	.type		_ZN39_INTERNAL_fa4e49de_4_k_cu_8bb81c68_61574cute7productE,@object
	.size		_ZN39_INTERNAL_fa4e49de_4_k_cu_8bb81c68_61574cute7productE,(_ZN39_INTERNAL_fa4e49de_4_k_cu_8bb81c68_61574cuda3std3__45__cpo3endE - _ZN39_INTERNAL_fa4e49de_4_k_cu_8bb81c68_61574cute7productE)
_ZN39_INTERNAL_fa4e49de_4_k_cu_8bb81c68_61574cute7productE:
	.zero		1
	.type		_ZN39_INTERNAL_fa4e49de_4_k_cu_8bb81c68_61574cuda3std3__45__cpo3endE,@object
	.size		_ZN39_INTERNAL_fa4e49de_4_k_cu_8bb81c68_61574cuda3std3__45__cpo3endE,(_ZN39_INTERNAL_fa4e49de_4_k_cu_8bb81c68_61574cuda3std3__419piecewise_constructE - _ZN39_INTERNAL_fa4e49de_4_k_cu_8bb81c68_61574cuda3std3__45__cpo3endE)
_ZN39_INTERNAL_fa4e49de_4_k_cu_8bb81c68_61574cuda3std3__45__cpo3endE:
	.zero		1
	.type		_ZN39_INTERNAL_fa4e49de_4_k_cu_8bb81c68_61574cuda3std3__419piecewise_constructE,@object
	.size		_ZN39_INTERNAL_fa4e49de_4_k_cu_8bb81c68_61574cuda3std3__419piecewise_constructE,(_ZN39_INTERNAL_fa4e49de_4_k_cu_8bb81c68_61574cuda3std3__45__cpo4cendE - _ZN39_INTERNAL_fa4e49de_4_k_cu_8bb81c68_61574cuda3std3__419piecewise_constructE)
_ZN39_INTERNAL_fa4e49de_4_k_cu_8bb81c68_61574cuda3std3__419piecewise_constructE:
	.zero		1
	.type		_ZN39_INTERNAL_fa4e49de_4_k_cu_8bb81c68_61574cuda3std3__45__cpo4cendE,@object
	.size		_ZN39_INTERNAL_fa4e49de_4_k_cu_8bb81c68_61574cuda3std3__45__cpo4cendE,(_ZN39_INTERNAL_fa4e49de_4_k_cu_8bb81c68_61574cuda3std6ranges3__45__cpo4swapE - _ZN39_INTERNAL_fa4e49de_4_k_cu_8bb81c68_61574cuda3std3__45__cpo4cendE)
_ZN39_INTERNAL_fa4e49de_4_k_cu_8bb81c68_61574cuda3std3__45__cpo4cendE:
	.zero		1
	.type		_ZN39_INTERNAL_fa4e49de_4_k_cu_8bb81c68_61574cuda3std6ranges3__45__cpo4swapE,@object
	.size		_ZN39_INTERNAL_fa4e49de_4_k_cu_8bb81c68_61574cuda3std6ranges3__45__cpo4swapE,(.L_8 - _ZN39_INTERNAL_fa4e49de_4_k_cu_8bb81c68_61574cuda3std6ranges3__45__cpo4swapE)
_ZN39_INTERNAL_fa4e49de_4_k_cu_8bb81c68_61574cuda3std6ranges3__45__cpo4swapE:
	.zero		1
.L_8:


//--------------------- .nv.constant0._ZN7cutlass13device_kernelINS_4gemm6kernel13GemmUniversalIN4cute5tupleIJiiiiEEENS1_10collective13CollectiveMmaINS1_34MainloopSm90TmaGmmaWarpSpecializedILi2ENS5_IJNS4_1CILi2EEENSA_ILi1EEESC_EEENS1_32KernelTmaWarpSpecializedPingpongEEENS5_IJNSA_ILi64EEENSA_ILi384EEENSA_ILi128EEEEEENS_10bfloat16_tENS5_IJlSC_lEEESK_SL_NS4_8TiledMMAINS4_8MMA_AtomIJNS4_4SM904GMMA28MMA_64x192x16_F32BF16BF16_SSILNSP_5MajorE0ELSR_0ELNSP_7ScaleInE1ELSS_1EEEEEENS4_6LayoutINS5_IJSC_SC_SC_EEENS5_IJNSA_ILi0EEESX_SX_EEEEENS5_IJNS4_10UnderscoreES10_S10_EEEEENS4_13SM90_TMA_LOADENS4_14ComposedLayoutINS4_7SwizzleILi3ELi4ELi3EEENS4_18smem_ptr_flag_bitsILi16EEENSV_INS5_IJNSA_ILi8EEESG_EEENS5_IJSG_SC_EEEEEEEvNS4_8identityENS4_23SM90_TMA_LOAD_MULTICASTES1D_vS1E_EENS_8epilogue10collective6detail29Sm90TmaWarpSpecializedAdapterINS1I_15DefaultEpilogueISK_SL_SL_NS1H_6thread17LinearCombinationISK_Li1EffLNS1M_9ScaleType4KindE0ELNS_15FloatRoundStyleE2ESK_EENS1_15EpilogueDefaultEEEEEvvEEEEvNT_6ParamsE --------------------------
	.section	.nv.constant0._ZN7cutlass13device_kernelINS_4gemm6kernel13GemmUniversalIN4cute5tupleIJiiiiEEENS1_10collective13CollectiveMmaINS1_34MainloopSm90TmaGmmaWarpSpecializedILi2ENS5_IJNS4_1CILi2EEENSA_ILi1EEESC_EEENS1_32KernelTmaWarpSpecializedPingpongEEENS5_IJNSA_ILi64EEENSA_ILi384EEENSA_ILi128EEEEEENS_10bfloat16_tENS5_IJlSC_lEEESK_SL_NS4_8TiledMMAINS4_8MMA_AtomIJNS4_4SM904GMMA28MMA_64x192x16_F32BF16BF16_SSILNSP_5MajorE0ELSR_0ELNSP_7ScaleInE1ELSS_1EEEEEENS4_6LayoutINS5_IJSC_SC_SC_EEENS5_IJNSA_ILi0EEESX_SX_EEEEENS5_IJNS4_10UnderscoreES10_S10_EEEEENS4_13SM90_TMA_LOADENS4_14ComposedLayoutINS4_7SwizzleILi3ELi4ELi3EEENS4_18smem_ptr_flag_bitsILi16EEENSV_INS5_IJNSA_ILi8EEESG_EEENS5_IJSG_SC_EEEEEEEvNS4_8identityENS4_23SM90_TMA_LOAD_MULTICASTES1D_vS1E_EENS_8epilogue10collective6detail29Sm90TmaWarpSpecializedAdapterINS1I_15DefaultEpilogueISK_SL_SL_NS1H_6thread17LinearCombinationISK_Li1EffLNS1M_9ScaleType4KindE0ELNS_15FloatRoundStyleE2ESK_EENS1_15EpilogueDefaultEEEEEvvEEEEvNT_6ParamsE,"a",@progbits
	.sectionflags	@""
	.align	4
.nv.constant0._ZN7cutlass13device_kernelINS_4gemm6kernel13GemmUniversalIN4cute5tupleIJiiiiEEENS1_10collective13CollectiveMmaINS1_34MainloopSm90TmaGmmaWarpSpecializedILi2ENS5_IJNS4_1CILi2EEENSA_ILi1EEESC_EEENS1_32KernelTmaWarpSpecializedPingpongEEENS5_IJNSA_ILi64EEENSA_ILi384EEENSA_ILi128EEEEEENS_10bfloat16_tENS5_IJlSC_lEEESK_SL_NS4_8TiledMMAINS4_8MMA_AtomIJNS4_4SM904GMMA28MMA_64x192x16_F32BF16BF16_SSILNSP_5MajorE0ELSR_0ELNSP_7ScaleInE1ELSS_1EEEEEENS4_6LayoutINS5_IJSC_SC_SC_EEENS5_IJNSA_ILi0EEESX_SX_EEEEENS5_IJNS4_10UnderscoreES10_S10_EEEEENS4_13SM90_TMA_LOADENS4_14ComposedLayoutINS4_7SwizzleILi3ELi4ELi3EEENS4_18smem_ptr_flag_bitsILi16EEENSV_INS5_IJNSA_ILi8EEESG_EEENS5_IJSG_SC_EEEEEEEvNS4_8identityENS4_23SM90_TMA_LOAD_MULTICASTES1D_vS1E_EENS_8epilogue10collective6detail29Sm90TmaWarpSpecializedAdapterINS1I_15DefaultEpilogueISK_SL_SL_NS1H_6thread17LinearCombinationISK_Li1EffLNS1M_9ScaleType4KindE0ELNS_15FloatRoundStyleE2ESK_EENS1_15EpilogueDefaultEEEEEvvEEEEvNT_6ParamsE:
	.zero		1664


//--------------------- SYMBOLS --------------------------

	.type		.nv.reservedSmem.offset0,@object
	.size		.nv.reservedSmem.offset0,0x4
	.type		__assertfail,@function
